//
// Generated by NVIDIA NVVM Compiler
//
// Compiler Build ID: CL-36424714
// Cuda compilation tools, release 13.0, V13.0.88
// Based on NVVM 20.0.0
//

.version 9.0
.target sm_100
.address_size 64

	// .globl	my_kernel_kernel0
// _ZZ17my_kernel_kernel0E18PaddedInput_shared has been demoted
// _ZZ17my_kernel_kernel0E18placeholder_shared has been demoted

.visible .entry my_kernel_kernel0(
	.param .u64 .ptr .align 1 my_kernel_kernel0_param_0,
	.param .u64 .ptr .align 1 my_kernel_kernel0_param_1,
	.param .u64 .ptr .align 1 my_kernel_kernel0_param_2,
	.param .u64 .ptr .align 1 my_kernel_kernel0_param_3
)
{
	.reg .pred 	%p<7>;
	.reg .b32 	%r<70>;
	.reg .b32 	%f<199>;
	.reg .b64 	%rd<21>;
	// demoted variable
	.shared .align 4 .b8 _ZZ17my_kernel_kernel0E18PaddedInput_shared[4096];
	// demoted variable
	.shared .align 4 .b8 _ZZ17my_kernel_kernel0E18placeholder_shared[4096];
	mov.u32 	%r1, %ctaid.x;
	shl.b32 	%r21, %r1, 8;
	mov.u32 	%r22, %tid.x;
	or.b32  	%r23, %r21, %r22;
	shr.u32 	%r24, %r1, 2;
	and.b32  	%r2, %r24, 31;
	shl.b32 	%r25, %r1, 5;
	and.b32  	%r26, %r25, 3968;
	shl.b32 	%r27, %r22, 1;
	and.b32  	%r28, %r27, 1984;
	and.b32  	%r3, %r22, 31;
	and.b32  	%r29, %r23, 2147450911;
	or.b32  	%r30, %r29, %r28;
	add.s32 	%r4, %r30, %r26;
	shl.b32 	%r31, %r22, 2;
	and.b32  	%r32, %r31, 3968;
	and.b32  	%r33, %r25, 96;
	or.b32  	%r34, %r32, %r3;
	or.b32  	%r5, %r34, %r33;
	and.b32  	%r6, %r22, 992;
	mov.u32 	%r35, _ZZ17my_kernel_kernel0E18PaddedInput_shared;
	add.s32 	%r7, %r35, %r31;
	mov.u32 	%r36, _ZZ17my_kernel_kernel0E18placeholder_shared;
	add.s32 	%r8, %r36, %r31;
	add.s32 	%r37, %r32, %r35;
	add.s32 	%r9, %r37, 2048;
	mov.b32 	%r65, 0;
	mov.pred 	%p6, -1;
	mov.f32 	%f167, 0f00000000;
	mov.f32 	%f168, %f167;
	mov.f32 	%f183, %f167;
	mov.f32 	%f184, %f167;
	mov.f32 	%f171, %f167;
	mov.f32 	%f172, %f167;
	mov.f32 	%f185, %f167;
	mov.f32 	%f186, %f167;
	mov.f32 	%f175, %f167;
	mov.f32 	%f176, %f167;
	mov.f32 	%f187, %f167;
	mov.f32 	%f188, %f167;
	mov.f32 	%f179, %f167;
	mov.f32 	%f180, %f167;
	mov.f32 	%f189, %f167;
	mov.f32 	%f190, %f167;
$L__BB0_1:
	mov.pred 	%p1, %p6;
	ld.param.u64 	%rd18, [my_kernel_kernel0_param_1];
	ld.param.u64 	%rd17, [my_kernel_kernel0_param_0];
	shl.b32 	%r39, %r3, 2;
	mov.u32 	%r40, _ZZ17my_kernel_kernel0E18placeholder_shared;
	add.s32 	%r41, %r39, %r40;
	add.s32 	%r66, %r41, 128;
	bar.sync 	0;
	shl.b32 	%r42, %r65, 5;
	add.s32 	%r43, %r4, %r42;
	cvta.to.global.u64 	%rd5, %rd17;
	mul.wide.u32 	%rd6, %r43, 4;
	add.s64 	%rd7, %rd5, %rd6;
	ld.global.nc.f32 	%f50, [%rd7];
	st.shared.f32 	[%r7], %f50;
	ld.global.nc.f32 	%f51, [%rd7+16384];
	st.shared.f32 	[%r7+256], %f51;
	ld.global.nc.f32 	%f52, [%rd7+32768];
	st.shared.f32 	[%r7+512], %f52;
	ld.global.nc.f32 	%f53, [%rd7+49152];
	st.shared.f32 	[%r7+768], %f53;
	ld.global.nc.f32 	%f54, [%rd7+65536];
	st.shared.f32 	[%r7+1024], %f54;
	ld.global.nc.f32 	%f55, [%rd7+81920];
	st.shared.f32 	[%r7+1280], %f55;
	ld.global.nc.f32 	%f56, [%rd7+98304];
	st.shared.f32 	[%r7+1536], %f56;
	ld.global.nc.f32 	%f57, [%rd7+114688];
	st.shared.f32 	[%r7+1792], %f57;
	ld.global.nc.f32 	%f58, [%rd7+1048576];
	st.shared.f32 	[%r7+2048], %f58;
	ld.global.nc.f32 	%f59, [%rd7+1064960];
	st.shared.f32 	[%r7+2304], %f59;
	ld.global.nc.f32 	%f60, [%rd7+1081344];
	st.shared.f32 	[%r7+2560], %f60;
	ld.global.nc.f32 	%f61, [%rd7+1097728];
	st.shared.f32 	[%r7+2816], %f61;
	ld.global.nc.f32 	%f62, [%rd7+1114112];
	st.shared.f32 	[%r7+3072], %f62;
	ld.global.nc.f32 	%f63, [%rd7+1130496];
	st.shared.f32 	[%r7+3328], %f63;
	ld.global.nc.f32 	%f64, [%rd7+1146880];
	st.shared.f32 	[%r7+3584], %f64;
	ld.global.nc.f32 	%f65, [%rd7+1163264];
	st.shared.f32 	[%r7+3840], %f65;
	shl.b32 	%r44, %r65, 12;
	or.b32  	%r45, %r5, %r44;
	cvta.to.global.u64 	%rd8, %rd18;
	mul.wide.u32 	%rd9, %r45, 4;
	add.s64 	%rd10, %rd8, %rd9;
	ld.global.nc.f32 	%f66, [%rd10];
	st.shared.f32 	[%r8], %f66;
	ld.global.nc.f32 	%f67, [%rd10+1024];
	st.shared.f32 	[%r8+256], %f67;
	ld.global.nc.f32 	%f68, [%rd10+2048];
	st.shared.f32 	[%r8+512], %f68;
	ld.global.nc.f32 	%f69, [%rd10+3072];
	st.shared.f32 	[%r8+768], %f69;
	ld.global.nc.f32 	%f70, [%rd10+4096];
	st.shared.f32 	[%r8+1024], %f70;
	ld.global.nc.f32 	%f71, [%rd10+5120];
	st.shared.f32 	[%r8+1280], %f71;
	ld.global.nc.f32 	%f72, [%rd10+6144];
	st.shared.f32 	[%r8+1536], %f72;
	ld.global.nc.f32 	%f73, [%rd10+7168];
	st.shared.f32 	[%r8+1792], %f73;
	ld.global.nc.f32 	%f74, [%rd10+8192];
	st.shared.f32 	[%r8+2048], %f74;
	ld.global.nc.f32 	%f75, [%rd10+9216];
	st.shared.f32 	[%r8+2304], %f75;
	ld.global.nc.f32 	%f76, [%rd10+10240];
	st.shared.f32 	[%r8+2560], %f76;
	ld.global.nc.f32 	%f77, [%rd10+11264];
	st.shared.f32 	[%r8+2816], %f77;
	ld.global.nc.f32 	%f78, [%rd10+12288];
	st.shared.f32 	[%r8+3072], %f78;
	ld.global.nc.f32 	%f79, [%rd10+13312];
	st.shared.f32 	[%r8+3328], %f79;
	ld.global.nc.f32 	%f80, [%rd10+14336];
	st.shared.f32 	[%r8+3584], %f80;
	ld.global.nc.f32 	%f81, [%rd10+15360];
	st.shared.f32 	[%r8+3840], %f81;
	bar.sync 	0;
	mov.b32 	%r68, 2048;
	mov.u32 	%r67, %r9;
$L__BB0_2:
	ld.shared.f32 	%f82, [%r66+-128];
	ld.shared.f32 	%f83, [%r67+-2048];
	fma.rn.f32 	%f84, %f83, %f82, %f190;
	ld.shared.f32 	%f85, [%r67+-1024];
	fma.rn.f32 	%f86, %f85, %f82, %f188;
	ld.shared.f32 	%f87, [%r67];
	fma.rn.f32 	%f88, %f87, %f82, %f186;
	ld.shared.f32 	%f89, [%r67+1024];
	fma.rn.f32 	%f90, %f89, %f82, %f184;
	ld.shared.f32 	%f91, [%r67+-1792];
	fma.rn.f32 	%f92, %f91, %f82, %f189;
	ld.shared.f32 	%f93, [%r67+-768];
	fma.rn.f32 	%f94, %f93, %f82, %f187;
	ld.shared.f32 	%f95, [%r67+256];
	fma.rn.f32 	%f96, %f95, %f82, %f185;
	ld.shared.f32 	%f97, [%r67+1280];
	fma.rn.f32 	%f98, %f97, %f82, %f183;
	ld.shared.f32 	%f99, [%r66];
	ld.shared.f32 	%f100, [%r67+-2044];
	fma.rn.f32 	%f190, %f100, %f99, %f84;
	ld.shared.f32 	%f101, [%r67+-1020];
	fma.rn.f32 	%f188, %f101, %f99, %f86;
	ld.shared.f32 	%f102, [%r67+4];
	fma.rn.f32 	%f186, %f102, %f99, %f88;
	ld.shared.f32 	%f103, [%r67+1028];
	fma.rn.f32 	%f184, %f103, %f99, %f90;
	ld.shared.f32 	%f104, [%r67+-1788];
	fma.rn.f32 	%f189, %f104, %f99, %f92;
	ld.shared.f32 	%f105, [%r67+-764];
	fma.rn.f32 	%f187, %f105, %f99, %f94;
	ld.shared.f32 	%f106, [%r67+260];
	fma.rn.f32 	%f185, %f106, %f99, %f96;
	ld.shared.f32 	%f107, [%r67+1284];
	fma.rn.f32 	%f183, %f107, %f99, %f98;
	add.s32 	%r68, %r68, 8;
	add.s32 	%r67, %r67, 8;
	add.s32 	%r66, %r66, 256;
	setp.ne.s32 	%p3, %r68, 2176;
	@%p3 bra 	$L__BB0_2;
	mov.b32 	%r69, 0;
$L__BB0_4:
	add.s32 	%r47, %r6, %r69;
	shl.b32 	%r49, %r69, 7;
	or.b32  	%r50, %r49, %r39;
	mov.u32 	%r51, _ZZ17my_kernel_kernel0E18placeholder_shared;
	add.s32 	%r52, %r51, %r50;
	ld.shared.f32 	%f108, [%r52];
	shl.b32 	%r53, %r47, 2;
	mov.u32 	%r54, _ZZ17my_kernel_kernel0E18PaddedInput_shared;
	add.s32 	%r55, %r54, %r53;
	ld.shared.f32 	%f109, [%r55+512];
	fma.rn.f32 	%f110, %f109, %f108, %f180;
	ld.shared.f32 	%f111, [%r55+1536];
	fma.rn.f32 	%f112, %f111, %f108, %f176;
	ld.shared.f32 	%f113, [%r55+2560];
	fma.rn.f32 	%f114, %f113, %f108, %f172;
	ld.shared.f32 	%f115, [%r55+3584];
	fma.rn.f32 	%f116, %f115, %f108, %f168;
	ld.shared.f32 	%f117, [%r55+768];
	fma.rn.f32 	%f118, %f117, %f108, %f179;
	ld.shared.f32 	%f119, [%r55+1792];
	fma.rn.f32 	%f120, %f119, %f108, %f175;
	ld.shared.f32 	%f121, [%r55+2816];
	fma.rn.f32 	%f122, %f121, %f108, %f171;
	ld.shared.f32 	%f123, [%r55+3840];
	fma.rn.f32 	%f124, %f123, %f108, %f167;
	ld.shared.f32 	%f125, [%r52+128];
	ld.shared.f32 	%f126, [%r55+516];
	fma.rn.f32 	%f180, %f126, %f125, %f110;
	ld.shared.f32 	%f127, [%r55+1540];
	fma.rn.f32 	%f176, %f127, %f125, %f112;
	ld.shared.f32 	%f128, [%r55+2564];
	fma.rn.f32 	%f172, %f128, %f125, %f114;
	ld.shared.f32 	%f129, [%r55+3588];
	fma.rn.f32 	%f168, %f129, %f125, %f116;
	ld.shared.f32 	%f130, [%r55+772];
	fma.rn.f32 	%f179, %f130, %f125, %f118;
	ld.shared.f32 	%f131, [%r55+1796];
	fma.rn.f32 	%f175, %f131, %f125, %f120;
	ld.shared.f32 	%f132, [%r55+2820];
	fma.rn.f32 	%f171, %f132, %f125, %f122;
	ld.shared.f32 	%f133, [%r55+3844];
	fma.rn.f32 	%f167, %f133, %f125, %f124;
	add.s32 	%r69, %r69, 2;
	setp.ne.s32 	%p4, %r69, 32;
	@%p4 bra 	$L__BB0_4;
	mov.b32 	%r65, 1;
	mov.pred 	%p6, 0;
	@%p1 bra 	$L__BB0_1;
	ld.param.u64 	%rd20, [my_kernel_kernel0_param_3];
	ld.param.u64 	%rd19, [my_kernel_kernel0_param_2];
	cvta.to.global.u64 	%rd11, %rd20;
	shl.b32 	%r57, %r1, 5;
	and.b32  	%r58, %r57, 96;
	or.b32  	%r59, %r58, %r3;
	mul.wide.u32 	%rd12, %r59, 4;
	add.s64 	%rd13, %rd11, %rd12;
	shl.b32 	%r60, %r1, 9;
	and.b32  	%r61, %r60, 2147418112;
	shl.b32 	%r62, %r2, 8;
	or.b32  	%r63, %r5, %r61;
	add.s32 	%r64, %r63, %r62;
	ld.global.nc.f32 	%f134, [%rd13];
	cvta.to.global.u64 	%rd14, %rd19;
	add.f32 	%f135, %f190, %f134;
	max.f32 	%f136, %f135, 0f00000000;
	mul.wide.u32 	%rd15, %r64, 4;
	add.s64 	%rd16, %rd14, %rd15;
	st.global.f32 	[%rd16], %f136;
	add.f32 	%f137, %f188, %f134;
	max.f32 	%f138, %f137, 0f00000000;
	st.global.f32 	[%rd16+131072], %f138;
	add.f32 	%f139, %f186, %f134;
	max.f32 	%f140, %f139, 0f00000000;
	st.global.f32 	[%rd16+2097152], %f140;
	add.f32 	%f141, %f184, %f134;
	max.f32 	%f142, %f141, 0f00000000;
	st.global.f32 	[%rd16+2228224], %f142;
	add.f32 	%f143, %f189, %f134;
	max.f32 	%f144, %f143, 0f00000000;
	st.global.f32 	[%rd16+32768], %f144;
	add.f32 	%f145, %f187, %f134;
	max.f32 	%f146, %f145, 0f00000000;
	st.global.f32 	[%rd16+163840], %f146;
	add.f32 	%f147, %f185, %f134;
	max.f32 	%f148, %f147, 0f00000000;
	st.global.f32 	[%rd16+2129920], %f148;
	add.f32 	%f149, %f183, %f134;
	max.f32 	%f150, %f149, 0f00000000;
	st.global.f32 	[%rd16+2260992], %f150;
	add.f32 	%f151, %f180, %f134;
	max.f32 	%f152, %f151, 0f00000000;
	st.global.f32 	[%rd16+65536], %f152;
	add.f32 	%f153, %f176, %f134;
	max.f32 	%f154, %f153, 0f00000000;
	st.global.f32 	[%rd16+196608], %f154;
	add.f32 	%f155, %f172, %f134;
	max.f32 	%f156, %f155, 0f00000000;
	st.global.f32 	[%rd16+2162688], %f156;
	add.f32 	%f157, %f168, %f134;
	max.f32 	%f158, %f157, 0f00000000;
	st.global.f32 	[%rd16+2293760], %f158;
	add.f32 	%f159, %f179, %f134;
	max.f32 	%f160, %f159, 0f00000000;
	st.global.f32 	[%rd16+98304], %f160;
	add.f32 	%f161, %f175, %f134;
	max.f32 	%f162, %f161, 0f00000000;
	st.global.f32 	[%rd16+229376], %f162;
	add.f32 	%f163, %f171, %f134;
	max.f32 	%f164, %f163, 0f00000000;
	st.global.f32 	[%rd16+2195456], %f164;
	add.f32 	%f165, %f167, %f134;
	max.f32 	%f166, %f165, 0f00000000;
	st.global.f32 	[%rd16+2326528], %f166;
	ret;

}


// ===== COMPILED SASS (sm_100) =====

	.target	sm_100

	.elftype	@"ET_EXEC"


//--------------------- .note.nv.tkinfo           --------------------------
	.section	.note.nv.tkinfo,"",@"SHT_NOTE"
	.sectionflags	@"SHF_NOTE_NV_TKINFO"
	.tkinfo
        /*0018*/ 	.word	0x00000002
        /*0030*/ 	.string	""
        /*0030*/ 	.string	"ptxas"
        /*0030*/ 	.string	"Cuda compilation tools, release 13.0, V13.0.88"
        /*0030*/ 	.string	"Build cuda_13.0.r13.0/compiler.36424714_0"
        /*0030*/ 	.string	"-arch sm_100 -m 64 "



//--------------------- .note.nv.cuinfo           --------------------------
	.section	.note.nv.cuinfo,"",@"SHT_NOTE"
	.sectionflags	@"SHF_NOTE_NV_CUINFO"
        /*0018*/ 	.short	0x0002
        /*001a*/ 	.short	0x0064
        /*001c*/ 	.short	0x0082
	.zero		2


//--------------------- .nv.info                  --------------------------
	.section	.nv.info,"",@"SHT_CUDA_INFO"
	.align	4


	//----- nvinfo : EIATTR_REGCOUNT
	.align		4
        /*0000*/ 	.byte	0x04, 0x2f
        /*0002*/ 	.short	(.L_1 - .L_0)
	.align		4
.L_0:
        /*0004*/ 	.word	index@(my_kernel_kernel0)
        /*0008*/ 	.word	0x00000030


	//----- nvinfo : EIATTR_FRAME_SIZE
	.align		4
.L_1:
        /*000c*/ 	.byte	0x04, 0x11
        /*000e*/ 	.short	(.L_3 - .L_2)
	.align		4
.L_2:
        /*0010*/ 	.word	index@(my_kernel_kernel0)
        /*0014*/ 	.word	0x00000000


	//----- nvinfo : EIATTR_MIN_STACK_SIZE
	.align		4
.L_3:
        /*0018*/ 	.byte	0x04, 0x12
        /*001a*/ 	.short	(.L_5 - .L_4)
	.align		4
.L_4:
        /*001c*/ 	.word	index@(my_kernel_kernel0)
        /*0020*/ 	.word	0x00000000
.L_5:


//--------------------- .nv.compat                --------------------------
	.section	.nv.compat,"",@"SHT_CUDA_COMPAT_INFO"
	.align	4
        /*0000*/ 	.byte	0x02, 0x09, 0x00, 0x00, 0x02, 0x02, 0x01, 0x00, 0x02, 0x05, 0x05, 0x00, 0x03, 0x07, 0x01, 0x01
        /*0010*/ 	.byte	0x02, 0x03, 0x00, 0x00, 0x02, 0x06, 0x01, 0x00, 0x04, 0x0b, 0x08, 0x00, 0x09, 0x00, 0x00, 0x00
        /*0020*/ 	.byte	0x00, 0x00, 0x00, 0x00


//--------------------- .nv.info.my_kernel_kernel0 --------------------------
	.section	.nv.info.my_kernel_kernel0,"",@"SHT_CUDA_INFO"
	.sectionflags	@""
	.align	4


	//----- nvinfo : EIATTR_CUDA_API_VERSION
	.align		4
        /*0000*/ 	.byte	0x04, 0x37
        /*0002*/ 	.short	(.L_7 - .L_6)
.L_6:
        /*0004*/ 	.word	0x00000082


	//----- nvinfo : EIATTR_KPARAM_INFO
	.align		4
.L_7:
        /*0008*/ 	.byte	0x04, 0x17
        /*000a*/ 	.short	(.L_9 - .L_8)
.L_8:
        /*000c*/ 	.word	0x00000000
        /*0010*/ 	.short	0x0003
        /*0012*/ 	.short	0x0018
        /*0014*/ 	.byte	0x00, 0xf5, 0x21, 0x00


	//----- nvinfo : EIATTR_KPARAM_INFO
	.align		4
.L_9:
        /*0018*/ 	.byte	0x04, 0x17
        /*001a*/ 	.short	(.L_11 - .L_10)
.L_10:
        /*001c*/ 	.word	0x00000000
        /*0020*/ 	.short	0x0002
        /*0022*/ 	.short	0x0010
        /*0024*/ 	.byte	0x00, 0xf5, 0x21, 0x00


	//----- nvinfo : EIATTR_KPARAM_INFO
	.align		4
.L_11:
        /*0028*/ 	.byte	0x04, 0x17
        /*002a*/ 	.short	(.L_13 - .L_12)
.L_12:
        /*002c*/ 	.word	0x00000000
        /*0030*/ 	.short	0x0001
        /*0032*/ 	.short	0x0008
        /*0034*/ 	.byte	0x00, 0xf5, 0x21, 0x00


	//----- nvinfo : EIATTR_KPARAM_INFO
	.align		4
.L_13:
        /*0038*/ 	.byte	0x04, 0x17
        /*003a*/ 	.short	(.L_15 - .L_14)
.L_14:
        /*003c*/ 	.word	0x00000000
        /*0040*/ 	.short	0x0000
        /*0042*/ 	.short	0x0000
        /*0044*/ 	.byte	0x00, 0xf5, 0x21, 0x00


	//----- nvinfo : EIATTR_SPARSE_MMA_MASK
	.align		4
.L_15:
        /*0048*/ 	.byte	0x03, 0x50
        /*004a*/ 	.short	0x0000


	//----- nvinfo : EIATTR_MAXREG_COUNT
	.align		4
        /*004c*/ 	.byte	0x03, 0x1b
        /*004e*/ 	.short	0x00ff


	//----- nvinfo : EIATTR_NUM_BARRIERS
	.align		4
        /*0050*/ 	.byte	0x02, 0x4c
        /*0052*/ 	.byte	0x01
	.zero		1


	//----- nvinfo : EIATTR_MERCURY_ISA_VERSION
	.align		4
        /*0054*/ 	.byte	0x03, 0x5f
        /*0056*/ 	.short	0x0101


	//----- nvinfo : EIATTR_VRC_CTA_INIT_COUNT
	.align		4
        /*0058*/ 	.byte	0x02, 0x4a
	.zero		1
	.zero		1


	//----- nvinfo : EIATTR_EXIT_INSTR_OFFSETS
	.align		4
        /*005c*/ 	.byte	0x04, 0x1c
        /*005e*/ 	.short	(.L_17 - .L_16)


	//   ....[0]....
.L_16:
        /*0060*/ 	.word	0x00001d90


	//----- nvinfo : EIATTR_CBANK_PARAM_SIZE
	.align		4
.L_17:
        /*0064*/ 	.byte	0x03, 0x19
        /*0066*/ 	.short	0x0020


	//----- nvinfo : EIATTR_PARAM_CBANK
	.align		4
        /*0068*/ 	.byte	0x04, 0x0a
        /*006a*/ 	.short	(.L_19 - .L_18)
	.align		4
.L_18:
        /*006c*/ 	.word	index@(.nv.constant0.my_kernel_kernel0)
        /*0070*/ 	.short	0x0380
        /*0072*/ 	.short	0x0020


	//----- nvinfo : EIATTR_SW_WAR
	.align		4
.L_19:
        /*0074*/ 	.byte	0x04, 0x36
        /*0076*/ 	.short	(.L_21 - .L_20)
.L_20:
        /*0078*/ 	.word	0x00000008
.L_21:


//--------------------- .nv.callgraph             --------------------------
	.section	.nv.callgraph,"",@"SHT_CUDA_CALLGRAPH"
	.align	4
	.sectionentsize	8
	.align		4
        /*0000*/ 	.word	0x00000000
	.align		4
        /*0004*/ 	.word	0xffffffff
	.align		4
        /*0008*/ 	.word	0x00000000
	.align		4
        /*000c*/ 	.word	0xfffffffe
	.align		4
        /*0010*/ 	.word	0x00000000
	.align		4
        /*0014*/ 	.word	0xfffffffd
	.align		4
        /*0018*/ 	.word	0x00000000
	.align		4
        /*001c*/ 	.word	0xfffffffc


//--------------------- .text.my_kernel_kernel0   --------------------------
	.section	.text.my_kernel_kernel0,"ax",@progbits
	.align	128
        .global         my_kernel_kernel0
        .type           my_kernel_kernel0,@function
        .size           my_kernel_kernel0,(.L_x_4 - my_kernel_kernel0)
        .other          my_kernel_kernel0,@"STO_CUDA_ENTRY STV_DEFAULT"
my_kernel_kernel0:
.text.my_kernel_kernel0:
[----:B------:R-:W-:Y:S01]  /*0000*/  LDC R1, c[0x0][0x37c] ;  /* 0x0000df00ff017b82 */ /* 0x000fe20000000800 */
[----:B------:R-:W0:Y:S01]  /*0010*/  S2R R6, SR_TID.X ;  /* 0x0000000000067919 */ /* 0x000e220000002100 */
[----:B------:R-:W-:Y:S01]  /*0020*/  HFMA2 R5, -RZ, RZ, 0, 0 ;  /* 0x00000000ff057431 */ /* 0x000fe200000001ff */
[----:B------:R-:W-:Y:S01]  /*0030*/  CS2R R2, SRZ ;  /* 0x0000000000027805 */ /* 0x000fe2000001ff00 */
[----:B------:R-:W-:Y:S01]  /*0040*/  HFMA2 R9, -RZ, RZ, 0, 0 ;  /* 0x00000000ff097431 */ /* 0x000fe200000001ff */
[----:B------:R-:W1:Y:S01]  /*0050*/  S2R R0, SR_CTAID.X ;  /* 0x0000000000007919 */ /* 0x000e620000002500 */
[----:B------:R-:W-:Y:S01]  /*0060*/  HFMA2 R17, -RZ, RZ, 0, 0 ;  /* 0x00000000ff117431 */ /* 0x000fe200000001ff */
[----:B------:R-:W-:Y:S01]  /*0070*/  CS2R R30, SRZ ;  /* 0x00000000001e7805 */ /* 0x000fe2000001ff00 */
[----:B------:R-:W-:Y:S01]  /*0080*/  HFMA2 R37, -RZ, RZ, 0, 0 ;  /* 0x00000000ff257431 */ /* 0x000fe200000001ff */
[----:B------:R-:W-:Y:S02]  /*0090*/  CS2R R32, SRZ ;  /* 0x0000000000207805 */ /* 0x000fe4000001ff00 */
[----:B------:R-:W-:-:S02]  /*00a0*/  MOV R7, RZ ;  /* 0x000000ff00077202 */ /* 0x000fc40000000f00 */
[----:B------:R-:W-:Y:S02]  /*00b0*/  CS2R R10, SRZ ;  /* 0x00000000000a7805 */ /* 0x000fe4000001ff00 */
[----:B------:R-:W-:Y:S02]  /*00c0*/  MOV R13, RZ ;  /* 0x000000ff000d7202 */ /* 0x000fe40000000f00 */
[----:B------:R-:W-:Y:S02]  /*00d0*/  CS2R R14, SRZ ;  /* 0x00000000000e7805 */ /* 0x000fe4000001ff00 */
[----:B------:R-:W-:Y:S01]  /*00e0*/  MOV R35, RZ ;  /* 0x000000ff00237202 */ /* 0x000fe20000000f00 */
[----:B------:R-:W2:Y:S01]  /*00f0*/  LDCU.64 UR8, c[0x0][0x358] ;  /* 0x00006b00ff0877ac */ /* 0x000ea20008000a00 */
[----:B------:R-:W-:Y:S01]  /*0100*/  UPLOP3.LUT UP0, UPT, UPT, UPT, UPT, 0x80, 0x8 ;  /* 0x000000000008789c */ /* 0x000fe20003f0f070 */
[C---:B0-----:R-:W-:Y:S02]  /*0110*/  LOP3.LUT R8, R6.reuse, 0x1f, RZ, 0xc0, !PT ;  /* 0x0000001f06087812 */ /* 0x041fe400078ec0ff */
[----:B------:R-:W-:-:S08]  /*0120*/  LOP3.LUT R6, R6, 0x3e0, RZ, 0xc0, !PT ;  /* 0x000003e006067812 */ /* 0x000fd000078ec0ff */
.L_x_2:
[----:B------:R-:W0:Y:S01]  /*0130*/  S2R R19, SR_TID.X ;  /* 0x0000000000137919 */ /* 0x000e220000002100 */
[----:B------:R-:W3:Y:S01]  /*0140*/  LDC.64 R20, c[0x0][0x380] ;  /* 0x0000e000ff147b82 */ /* 0x000ee20000000a00 */
[C---:B-1----:R-:W-:Y:S02]  /*0150*/  SHF.L.U32 R4, R0.reuse, 0x8, RZ ;  /* 0x0000000800047819 */ /* 0x042fe400000006ff */
[----:B------:R-:W-:Y:S02]  /*0160*/  SHF.L.U32 R18, R0, 0x5, RZ ;  /* 0x0000000500127819 */ /* 0x000fe400000006ff */
[----:B0-----:R-:W-:Y:S02]  /*0170*/  LOP3.LUT R23, R4, 0x7fff801f, R19, 0xc8, !PT ;  /* 0x7fff801f04177812 */ /* 0x001fe400078ec813 */
[----:B------:R-:W-:Y:S02]  /*0180*/  SHF.L.U32 R12, R19, 0x1, RZ ;  /* 0x00000001130c7819 */ /* 0x000fe400000006ff */
[----:B------:R-:W-:-:S02]  /*0190*/  LOP3.LUT R4, R18, 0xf80, RZ, 0xc0, !PT ;  /* 0x00000f8012047812 */ /* 0x000fc400078ec0ff */
[----:B------:R-:W-:-:S04]  /*01a0*/  LOP3.LUT R23, R23, 0x7c0, R12, 0xf8, !PT ;  /* 0x000007c017177812 */ /* 0x000fc800078ef80c */
[----:B------:R-:W-:-:S04]  /*01b0*/  IADD3 R23, PT, PT, R4, R23, RZ ;  /* 0x0000001704177210 */ /* 0x000fc80007ffe0ff */
[----:B------:R-:W-:-:S05]  /*01c0*/  LEA R23, R2, R23, 0x5 ;  /* 0x0000001702177211 */ /* 0x000fca00078e28ff */
[----:B---3--:R-:W-:-:S05]  /*01d0*/  IMAD.WIDE.U32 R20, R23, 0x4, R20 ;  /* 0x0000000417147825 */ /* 0x008fca00078e0014 */
[----:B--2---:R-:W2:Y:S04]  /*01e0*/  LDG.E.CONSTANT R22, desc[UR8][R20.64] ;  /* 0x0000000814167981 */ /* 0x004ea8000c1e9900 */
[----:B------:R-:W3:Y:S04]  /*01f0*/  LDG.E.CONSTANT R43, desc[UR8][R20.64+0x4000] ;  /* 0x00400008142b7981 */ /* 0x000ee8000c1e9900 */
[----:B------:R-:W4:Y:S04]  /*0200*/  LDG.E.CONSTANT R12, desc[UR8][R20.64+0x8000] ;  /* 0x00800008140c7981 */ /* 0x000f28000c1e9900 */
[----:B------:R-:W5:Y:S01]  /*0210*/  LDG.E.CONSTANT R45, desc[UR8][R20.64+0xc000] ;  /* 0x00c00008142d7981 */ /* 0x000f62000c1e9900 */
[----:B------:R-:W-:-:S03]  /*0220*/  SHF.L.U32 R16, R19, 0x2, RZ ;  /* 0x0000000213107819 */ /* 0x000fc600000006ff */
[----:B------:R-:W5:Y:S01]  /*0230*/  LDG.E.CONSTANT R29, desc[UR8][R20.64+0x14000] ;  /* 0x01400008141d7981 */ /* 0x000f62000c1e9900 */
[----:B------:R-:W-:Y:S01]  /*0240*/  LOP3.LUT R4, R16, 0xf80, RZ, 0xc0, !PT ;  /* 0x00000f8010047812 */ /* 0x000fe200078ec0ff */
[----:B------:R-:W0:Y:S01]  /*0250*/  S2UR UR5, SR_CgaCtaId ;  /* 0x00000000000579c3 */ /* 0x000e220000008800 */
[----:B------:R-:W-:Y:S01]  /*0260*/  UMOV UR4, 0x400 ;  /* 0x0000040000047882 */ /* 0x000fe20000000000 */
[----:B------:R-:W5:Y:S01]  /*0270*/  LDG.E.CONSTANT R27, desc[UR8][R20.64+0x10000] ;  /* 0x01000008141b7981 */ /* 0x000f62000c1e9900 */
[----:B------:R-:W-:-:S03]  /*0280*/  LOP3.LUT R19, R4, 0x1f, R19, 0xf8, !PT ;  /* 0x0000001f04137812 */ /* 0x000fc600078ef813 */
[----:B------:R-:W5:Y:S01]  /*0290*/  LDG.E.CONSTANT R39, desc[UR8][R20.64+0x18000] ;  /* 0x0180000814277981 */ /* 0x000f62000c1e9900 */
[----:B------:R-:W-:-:S03]  /*02a0*/  LOP3.LUT R19, R19, 0x60, R18, 0xf8, !PT ;  /* 0x0000006013137812 */ /* 0x000fc600078ef812 */
[----:B------:R-:W5:Y:S01]  /*02b0*/  LDG.E.CONSTANT R25, desc[UR8][R20.64+0x1c000] ;  /* 0x01c0000814197981 */ /* 0x000f62000c1e9900 */
[----:B------:R-:W-:Y:S02]  /*02c0*/  LEA R24, R2, R19, 0xc ;  /* 0x0000001302187211 */ /* 0x000fe400078e60ff */
[----:B------:R-:W1:Y:S01]  /*02d0*/  LDC.64 R18, c[0x0][0x388] ;  /* 0x0000e200ff127b82 */ /* 0x000e620000000a00 */
[----:B------:R-:W5:Y:S04]  /*02e0*/  LDG.E.CONSTANT R23, desc[UR8][R20.64+0x100000] ;  /* 0x1000000814177981 */ /* 0x000f68000c1e9900 */
[----:B------:R-:W5:Y:S04]  /*02f0*/  LDG.E.CONSTANT R41, desc[UR8][R20.64+0x104000] ;  /* 0x1040000814297981 */ /* 0x000f68000c1e9900 */
[----:B------:R-:W5:Y:S01]  /*0300*/  LDG.E.CONSTANT R2, desc[UR8][R20.64+0x108000] ;  /* 0x1080000814027981 */ /* 0x000f62000c1e9900 */
[----:B0-----:R-:W-:Y:S01]  /*0310*/  ULEA UR7, UR5, UR4, 0x18 ;  /* 0x0000000405077291 */ /* 0x001fe2000f8ec0ff */
[----:B------:R-:W-:Y:S01]  /*0320*/  BAR.SYNC.DEFER_BLOCKING 0x0 ;  /* 0x0000000000007b1d */ /* 0x000fe20000010000 */
[----:B-1----:R-:W-:-:S05]  /*0330*/  IMAD.WIDE.U32 R18, R24, 0x4, R18 ;  /* 0x0000000418127825 */ /* 0x002fca00078e0012 */
[----:B------:R-:W5:Y:S01]  /*0340*/  LDG.E.CONSTANT R24, desc[UR8][R20.64+0x11c000] ;  /* 0x11c0000814187981 */ /* 0x000f62000c1e9900 */
[----:B------:R-:W-:-:S03]  /*0350*/  UIADD3 UR4, UPT, UPT, UR4, 0x1000, URZ ;  /* 0x0000100004047890 */ /* 0x000fc6000fffe0ff */
[----:B------:R-:W5:Y:S04]  /*0360*/  LDG.E.CONSTANT R28, desc[UR8][R18.64+0x3400] ;  /* 0x00340008121c7981 */ /* 0x000f68000c1e9900 */
[----:B--2---:R0:W-:Y:S04]  /*0370*/  STS [R16+UR7], R22 ;  /* 0x0000001610007988 */ /* 0x0041e80008000807 */
[----:B---3--:R1:W-:Y:S04]  /*0380*/  STS [R16+UR7+0x100], R43 ;  /* 0x0001002b10007988 */ /* 0x0083e80008000807 */
[----:B----4-:R2:W-:Y:S04]  /*0390*/  STS [R16+UR7+0x200], R12 ;  /* 0x0002000c10007988 */ /* 0x0105e80008000807 */
[----:B-----5:R3:W-:Y:S04]  /*03a0*/  STS [R16+UR7+0x300], R45 ;  /* 0x0003002d10007988 */ /* 0x0207e80008000807 */
[----:B------:R4:W-:Y:S04]  /*03b0*/  STS [R16+UR7+0x500], R29 ;  /* 0x0005001d10007988 */ /* 0x0009e80008000807 */
[----:B0-----:R-:W5:Y:S04]  /*03c0*/  LDG.E.CONSTANT R22, desc[UR8][R20.64+0x10c000] ;  /* 0x10c0000814167981 */ /* 0x001f68000c1e9900 */
[----:B-1----:R-:W5:Y:S04]  /*03d0*/  LDG.E.CONSTANT R43, desc[UR8][R20.64+0x110000] ;  /* 0x11000008142b7981 */ /* 0x002f68000c1e9900 */
[----:B--2---:R-:W2:Y:S04]  /*03e0*/  LDG.E.CONSTANT R12, desc[UR8][R20.64+0x114000] ;  /* 0x11400008140c7981 */ /* 0x004ea8000c1e9900 */
[----:B---3--:R-:W3:Y:S04]  /*03f0*/  LDG.E.CONSTANT R45, desc[UR8][R20.64+0x118000] ;  /* 0x11800008142d7981 */ /* 0x008ee8000c1e9900 */
[----:B----4-:R-:W4:Y:S01]  /*0400*/  LDG.E.CONSTANT R29, desc[UR8][R18.64+0x400] ;  /* 0x00040008121d7981 */ /* 0x010f22000c1e9900 */
[----:B------:R-:W-:-:S03]  /*0410*/  ULEA UR6, UR5, UR4, 0x18 ;  /* 0x0000000405067291 */ /* 0x000fc6000f8ec0ff */
[----:B------:R0:W-:Y:S04]  /*0420*/  STS [R16+UR7+0x400], R27 ;  /* 0x0004001b10007988 */ /* 0x0001e80008000807 */
[----:B------:R1:W-:Y:S04]  /*0430*/  STS [R16+UR7+0x600], R39 ;  /* 0x0006002710007988 */ /* 0x0003e80008000807 */
[----:B------:R1:W-:Y:S04]  /*0440*/  STS [R16+UR7+0x700], R25 ;  /* 0x0007001910007988 */ /* 0x0003e80008000807 */
[----:B------:R1:W-:Y:S04]  /*0450*/  STS [R16+UR7+0x800], R23 ;  /* 0x0008001710007988 */ /* 0x0003e80008000807 */
[----:B------:R1:W-:Y:S04]  /*0460*/  STS [R16+UR7+0x900], R41 ;  /* 0x0009002910007988 */ /* 0x0003e80008000807 */
[----:B------:R-:W-:Y:S04]  /*0470*/  STS [R16+UR7+0xa00], R2 ;  /* 0x000a000210007988 */ /* 0x000fe80008000807 */
[----:B------:R1:W-:Y:S04]  /*0480*/  STS [R16+UR7+0xf00], R24 ;  /* 0x000f001810007988 */ /* 0x0003e80008000807 */
[----:B0-----:R-:W4:Y:S04]  /*0490*/  LDG.E.CONSTANT R27, desc[UR8][R18.64] ;  /* 0x00000008121b7981 */ /* 0x001f28000c1e9900 */
[----:B-1----:R-:W4:Y:S04]  /*04a0*/  LDG.E.CONSTANT R39, desc[UR8][R18.64+0x800] ;  /* 0x0008000812277981 */ /* 0x002f28000c1e9900 */
[----:B------:R-:W4:Y:S04]  /*04b0*/  LDG.E.CONSTANT R25, desc[UR8][R18.64+0xc00] ;  /* 0x000c000812197981 */ /* 0x000f28000c1e9900 */
[----:B------:R-:W4:Y:S04]  /*04c0*/  LDG.E.CONSTANT R21, desc[UR8][R18.64+0x1000] ;  /* 0x0010000812157981 */ /* 0x000f28000c1e9900 */
[----:B------:R-:W4:Y:S04]  /*04d0*/  LDG.E.CONSTANT R23, desc[UR8][R18.64+0x1400] ;  /* 0x0014000812177981 */ /* 0x000f28000c1e9900 */
[----:B------:R-:W4:Y:S04]  /*04e0*/  LDG.E.CONSTANT R41, desc[UR8][R18.64+0x1800] ;  /* 0x0018000812297981 */ /* 0x000f28000c1e9900 */
[----:B------:R-:W4:Y:S04]  /*04f0*/  LDG.E.CONSTANT R20, desc[UR8][R18.64+0x1c00] ;  /* 0x001c000812147981 */ /* 0x000f28000c1e9900 */
[----:B------:R-:W4:Y:S04]  /*0500*/  LDG.E.CONSTANT R24, desc[UR8][R18.64+0x3000] ;  /* 0x0030000812187981 */ /* 0x000f28000c1e9900 */
[----:B------:R-:W4:Y:S04]  /*0510*/  LDG.E.CONSTANT R34, desc[UR8][R18.64+0x3c00] ;  /* 0x003c000812227981 */ /* 0x000f28000c1e9900 */
[----:B-----5:R-:W-:Y:S04]  /*0520*/  STS [R16+UR7+0xb00], R22 ;  /* 0x000b001610007988 */ /* 0x020fe80008000807 */
[----:B------:R0:W-:Y:S04]  /*0530*/  STS [R16+UR7+0xc00], R43 ;  /* 0x000c002b10007988 */ /* 0x0001e80008000807 */
[----:B--2---:R-:W-:Y:S04]  /*0540*/  STS [R16+UR7+0xd00], R12 ;  /* 0x000d000c10007988 */ /* 0x004fe80008000807 */
[----:B---3--:R1:W-:Y:S04]  /*0550*/  STS [R16+UR7+0xe00], R45 ;  /* 0x000e002d10007988 */ /* 0x0083e80008000807 */
[----:B----4-:R2:W-:Y:S04]  /*0560*/  STS [R16+UR6+0x100], R29 ;  /* 0x0001001d10007988 */ /* 0x0105e80008000806 */
[----:B0-----:R-:W3:Y:S04]  /*0570*/  LDG.E.CONSTANT R43, desc[UR8][R18.64+0x2000] ;  /* 0x00200008122b7981 */ /* 0x001ee8000c1e9900 */
[----:B-1----:R-:W4:Y:S04]  /*0580*/  LDG.E.CONSTANT R45, desc[UR8][R18.64+0x2400] ;  /* 0x00240008122d7981 */ /* 0x002f28000c1e9900 */
[----:B------:R-:W5:Y:S04]  /*0590*/  LDG.E.CONSTANT R12, desc[UR8][R18.64+0x2800] ;  /* 0x00280008120c7981 */ /* 0x000f68000c1e9900 */
[----:B------:R-:W5:Y:S04]  /*05a0*/  LDG.E.CONSTANT R22, desc[UR8][R18.64+0x2c00] ;  /* 0x002c000812167981 */ /* 0x000f68000c1e9900 */
[----:B--2---:R-:W2:Y:S04]  /*05b0*/  LDG.E.CONSTANT R29, desc[UR8][R18.64+0x3800] ;  /* 0x00380008121d7981 */ /* 0x004ea8000c1e9900 */
[----:B------:R-:W-:Y:S04]  /*05c0*/  STS [R16+UR6+0xd00], R28 ;  /* 0x000d001c10007988 */ /* 0x000fe80008000806 */
[----:B------:R-:W-:Y:S04]  /*05d0*/  STS [R16+UR6], R27 ;  /* 0x0000001b10007988 */ /* 0x000fe80008000806 */
[----:B------:R-:W-:Y:S04]  /*05e0*/  STS [R16+UR6+0x200], R39 ;  /* 0x0002002710007988 */ /* 0x000fe80008000806 */
[----:B------:R-:W-:Y:S04]  /*05f0*/  STS [R16+UR6+0x300], R25 ;  /* 0x0003001910007988 */ /* 0x000fe80008000806 */
[----:B------:R-:W-:Y:S04]  /*0600*/  STS [R16+UR6+0x400], R21 ;  /* 0x0004001510007988 */ /* 0x000fe80008000806 */
[----:B------:R-:W-:Y:S04]  /*0610*/  STS [R16+UR6+0x500], R23 ;  /* 0x0005001710007988 */ /* 0x000fe80008000806 */
[----:B------:R-:W-:Y:S04]  /*0620*/  STS [R16+UR6+0x600], R41 ;  /* 0x0006002910007988 */ /* 0x000fe80008000806 */
[----:B------:R-:W-:Y:S04]  /*0630*/  STS [R16+UR6+0x700], R20 ;  /* 0x0007001410007988 */ /* 0x000fe80008000806 */
[----:B------:R-:W-:Y:S04]  /*0640*/  STS [R16+UR6+0xc00], R24 ;  /* 0x000c001810007988 */ /* 0x000fe80008000806 */
[----:B------:R-:W-:Y:S01]  /*0650*/  STS [R16+UR6+0xf00], R34 ;  /* 0x000f002210007988 */ /* 0x000fe20008000806 */
[----:B------:R-:W-:-:S02]  /*0660*/  UMOV UR4, 0x400 ;  /* 0x0000040000047882 */ /* 0x000fc40000000000 */
[----:B------:R-:W-:-:S04]  /*0670*/  UIADD3 UR4, UPT, UPT, UR4, 0x1000, URZ ;  /* 0x0000100004047890 */ /* 0x000fc8000fffe0ff */
[----:B------:R-:W-:-:S06]  /*0680*/  ULEA UR4, UR5, UR4, 0x18 ;  /* 0x0000000405047291 */ /* 0x000fcc000f8ec0ff */
[----:B------:R-:W-:Y:S01]  /*0690*/  LEA R2, R8, UR4, 0x2 ;  /* 0x0000000408027c11 */ /* 0x000fe2000f8e10ff */
[----:B------:R-:W-:Y:S01]  /*06a0*/  UPLOP3.LUT UP1, UPT, UPT, UPT, UP0, 0x80, 0x8 ;  /* 0x000000000008789c */ /* 0x000fe20003f2f000 */
[----:B------:R-:W-:Y:S01]  /*06b0*/  UMOV UR5, 0x808 ;  /* 0x0000080800057882 */ /* 0x000fe20000000000 */
[----:B---3--:R-:W-:Y:S04]  /*06c0*/  STS [R16+UR6+0x800], R43 ;  /* 0x0008002b10007988 */ /* 0x008fe80008000806 */
[----:B----4-:R-:W-:Y:S04]  /*06d0*/  STS [R16+UR6+0x900], R45 ;  /* 0x0009002d10007988 */ /* 0x010fe80008000806 */
[----:B-----5:R-:W-:Y:S04]  /*06e0*/  STS [R16+UR6+0xa00], R12 ;  /* 0x000a000c10007988 */ /* 0x020fe80008000806 */
[----:B------:R-:W-:Y:S04]  /*06f0*/  STS [R16+UR6+0xb00], R22 ;  /* 0x000b001610007988 */ /* 0x000fe80008000806 */
[----:B--2---:R-:W-:Y:S01]  /*0700*/  STS [R16+UR6+0xe00], R29 ;  /* 0x000e001d10007988 */ /* 0x004fe20008000806 */
[----:B------:R-:W-:Y:S06]  /*0710*/  BAR.SYNC.DEFER_BLOCKING 0x0 ;  /* 0x0000000000007b1d */ /* 0x000fec0000010000 */
[----:B------:R-:W-:Y:S04]  /*0720*/  LDS R39, [R2] ;  /* 0x0000000002277984 */ /* 0x000fe80000000800 */
[----:B------:R-:W0:Y:S04]  /*0730*/  LDS.64 R20, [R4+UR7] ;  /* 0x0000000704147984 */ /* 0x000e280008000a00 */
[----:B------:R-:W1:Y:S04]  /*0740*/  LDS.64 R26, [R4+UR7+0x400] ;  /* 0x00040007041a7984 */ /* 0x000e680008000a00 */
[----:B------:R-:W2:Y:S04]  /*0750*/  LDS R12, [R2+0x80] ;  /* 0x00008000020c7984 */ /* 0x000ea80000000800 */
[----:B------:R-:W3:Y:S04]  /*0760*/  LDS.64 R18, [R4+UR7+0x800] ;  /* 0x0008000704127984 */ /* 0x000ee80008000a00 */
[----:B------:R-:W4:Y:S04]  /*0770*/  LDS.64 R22, [R4+UR7+0x100] ;  /* 0x0001000704167984 */ /* 0x000f280008000a00 */
[----:B------:R-:W5:Y:S04]  /*0780*/  LDS.64 R24, [R4+UR7+0x500] ;  /* 0x0005000704187984 */ /* 0x000f680008000a00 */
[----:B------:R-:W5:Y:S01]  /*0790*/  LDS.64 R28, [R4+UR7+0xd00] ;  /* 0x000d0007041c7984 */ /* 0x000f620008000a00 */
[C---:B0-----:R-:W-:Y:S01]  /*07a0*/  FFMA R37, R39.reuse, R20, R37 ;  /* 0x0000001427257223 */ /* 0x041fe20000000025 */
[----:B-1----:R-:W-:-:S03]  /*07b0*/  FFMA R41, R39, R26, R32 ;  /* 0x0000001a27297223 */ /* 0x002fc60000000020 */
[C---:B--2---:R-:W-:Y:S01]  /*07c0*/  FFMA R37, R12.reuse, R21, R37 ;  /* 0x000000150c257223 */ /* 0x044fe20000000025 */
[----:B------:R-:W-:Y:S01]  /*07d0*/  FFMA R32, R12, R27, R41 ;  /* 0x0000001b0c207223 */ /* 0x000fe20000000029 */
[----:B------:R-:W0:Y:S04]  /*07e0*/  LDS.64 R20, [R4+UR7+0xc00] ;  /* 0x000c000704147984 */ /* 0x000e280008000a00 */
[----:B------:R1:W2:Y:S01]  /*07f0*/  LDS.64 R26, [R4+UR7+0x900] ;  /* 0x00090007041a7984 */ /* 0x0002a20008000a00 */
[C---:B---3--:R-:W-:Y:S01]  /*0800*/  FFMA R41, R39.reuse, R18, R10 ;  /* 0x0000001227297223 */ /* 0x048fe2000000000a */
[----:B----4-:R-:W-:-:S03]  /*0810*/  FFMA R22, R39, R22, R35 ;  /* 0x0000001627167223 */ /* 0x010fc60000000023 */
[----:B------:R-:W-:Y:S01]  /*0820*/  FFMA R10, R12, R19, R41 ;  /* 0x000000130c0a7223 */ /* 0x000fe20000000029 */
[C---:B-----5:R-:W-:Y:S01]  /*0830*/  FFMA R14, R39.reuse, R24, R14 ;  /* 0x00000018270e7223 */ /* 0x060fe2000000000e */
[----:B-1----:R-:W-:Y:S01]  /*0840*/  IADD3 R4, PT, PT, R4, UR7, RZ ;  /* 0x0000000704047c10 */ /* 0x002fe2000fffe0ff */
[C---:B------:R-:W-:Y:S01]  /*0850*/  FFMA R28, R39.reuse, R28, R31 ;  /* 0x0000001c271c7223 */ /* 0x040fe2000000001f */
[C---:B------:R-:W-:Y:S01]  /*0860*/  FFMA R35, R12.reuse, R23, R22 ;  /* 0x000000170c237223 */ /* 0x040fe20000000016 */
[----:B------:R-:W-:Y:S01]  /*0870*/  FFMA R14, R12, R25, R14 ;  /* 0x000000190c0e7223 */ /* 0x000fe2000000000e */
[----:B------:R-:W-:Y:S01]  /*0880*/  IADD3 R2, PT, PT, R2, 0x180, RZ ;  /* 0x0000018002027810 */ /* 0x000fe20007ffe0ff */
[----:B------:R-:W-:Y:S01]  /*0890*/  FFMA R31, R12, R29, R28 ;  /* 0x0000001d0c1f7223 */ /* 0x000fe2000000001c */
[----:B------:R-:W-:Y:S01]  /*08a0*/  IADD3 R4, PT, PT, R4, 0x808, RZ ;  /* 0x0000080804047810 */ /* 0x000fe20007ffe0ff */
[C---:B0-----:R-:W-:Y:S01]  /*08b0*/  FFMA R20, R39.reuse, R20, R33 ;  /* 0x0000001427147223 */ /* 0x041fe20000000021 */
[----:B--2---:R-:W-:-:S03]  /*08c0*/  FFMA R19, R39, R26, R30 ;  /* 0x0000001a27137223 */ /* 0x004fc6000000001e */
[C---:B------:R-:W-:Y:S01]  /*08d0*/  FFMA R33, R12.reuse, R21, R20 ;  /* 0x000000150c217223 */ /* 0x040fe20000000014 */
[----:B------:R-:W-:-:S07]  /*08e0*/  FFMA R30, R12, R27, R19 ;  /* 0x0000001b0c1e7223 */ /* 0x000fce0000000013 */
.L_x_0:
[----:B------:R-:W-:Y:S01]  /*08f0*/  LDS R43, [R2+-0x80] ;  /* 0xffff8000022b7984 */ /* 0x000fe20000000800 */
[----:B------:R-:W-:-:S03]  /*0900*/  UIADD3 UR5, UPT, UPT, UR5, 0x28, URZ ;  /* 0x0000002805057890 */ /* 0x000fc6000fffe0ff */
[----:B------:R-:W0:Y:S01]  /*0910*/  LDS.64 R28, [R4+-0x300] ;  /* 0xfffd0000041c7984 */ /* 0x000e220000000a00 */
[----:B------:R-:W-:-:S03]  /*0920*/  UISETP.NE.AND UP0, UPT, UR5, 0x880, UPT ;  /* 0x000008800500788c */ /* 0x000fc6000bf05270 */
[----:B------:R-:W1:Y:S04]  /*0930*/  LDS.64 R22, [R4] ;  /* 0x0000000004167984 */ /* 0x000e680000000a00 */
[----:B------:R-:W2:Y:S04]  /*0940*/  LDS.64 R18, [R4+-0x400] ;  /* 0xfffc000004127984 */ /* 0x000ea80000000a00 */
[----:B------:R-:W3:Y:S04]  /*0950*/  LDS.64 R20, [R4+-0x800] ;  /* 0xfff8000004147984 */ /* 0x000ee80000000a00 */
[----:B------:R-:W4:Y:S04]  /*0960*/  LDS R12, [R2] ;  /* 0x00000000020c7984 */ /* 0x000f280000000800 */
[----:B------:R-:W5:Y:S04]  /*0970*/  LDS.64 R24, [R4+0x400] ;  /* 0x0004000004187984 */ /* 0x000f680000000a00 */
[----:B------:R-:W5:Y:S04]  /*0980*/  LDS.64 R26, [R4+-0x700] ;  /* 0xfff90000041a7984 */ /* 0x000f680000000a00 */
[----:B------:R-:W-:Y:S01]  /*0990*/  LDS R16, [R2+0x80] ;  /* 0x0000800002107984 */ /* 0x000fe20000000800 */
[C---:B0-----:R-:W-:Y:S01]  /*09a0*/  FFMA R28, R43.reuse, R28, R14 ;  /* 0x0000001c2b1c7223 */ /* 0x041fe2000000000e */
[----:B-1----:R-:W-:-:S02]  /*09b0*/  FFMA R45, R43, R22, R10 ;  /* 0x000000162b2d7223 */ /* 0x002fc4000000000a */
[----:B------:R-:W-:Y:S01]  /*09c0*/  LDS R10, [R2+0x100] ;  /* 0x00010000020a7984 */ /* 0x000fe20000000800 */
[C---:B--2---:R-:W-:Y:S01]  /*09d0*/  FFMA R39, R43.reuse, R18, R32 ;  /* 0x000000122b277223 */ /* 0x044fe20000000020 */
[C---:B---3--:R-:W-:Y:S01]  /*09e0*/  FFMA R37, R43.reuse, R20, R37 ;  /* 0x000000142b257223 */ /* 0x048fe20000000025 */
[C---:B----4-:R-:W-:Y:S01]  /*09f0*/  FFMA R45, R12.reuse, R23, R45 ;  /* 0x000000170c2d7223 */ /* 0x050fe2000000002d */
[C---:B------:R-:W-:Y:S01]  /*0a00*/  FFMA R41, R12.reuse, R29, R28 ;  /* 0x0000001d0c297223 */ /* 0x040fe2000000001c */
[C---:B------:R-:W-:Y:S01]  /*0a10*/  FFMA R39, R12.reuse, R19, R39 ;  /* 0x000000130c277223 */ /* 0x040fe20000000027 */
[----:B------:R-:W0:Y:S01]  /*0a20*/  LDS.64 R22, [R4+-0x7f8] ;  /* 0xfff8080004167984 */ /* 0x000e220000000a00 */
[C---:B-----5:R-:W-:Y:S01]  /*0a30*/  FFMA R24, R43.reuse, R24, R33 ;  /* 0x000000182b187223 */ /* 0x060fe20000000021 */
[C---:B------:R-:W-:Y:S02]  /*0a40*/  FFMA R37, R12.reuse, R21, R37 ;  /* 0x000000150c257223 */ /* 0x040fe40000000025 */
[----:B------:R-:W1:Y:S01]  /*0a50*/  LDS.64 R28, [R4+0x8] ;  /* 0x00000800041c7984 */ /* 0x000e620000000a00 */
[----:B------:R-:W-:Y:S01]  /*0a60*/  FFMA R26, R43, R26, R35 ;  /* 0x0000001a2b1a7223 */ /* 0x000fe20000000023 */
[----:B------:R-:W-:-:S02]  /*0a70*/  FFMA R35, R12, R25, R24 ;  /* 0x000000190c237223 */ /* 0x000fc40000000018 */
[----:B------:R-:W2:Y:S01]  /*0a80*/  LDS.64 R18, [R4+0x100] ;  /* 0x0001000004127984 */ /* 0x000ea20000000a00 */
[----:B------:R-:W-:-:S03]  /*0a90*/  FFMA R33, R12, R27, R26 ;  /* 0x0000001b0c217223 */ /* 0x000fc6000000001a */
[----:B------:R-:W3:Y:S04]  /*0aa0*/  LDS.64 R20, [R4+0x500] ;  /* 0x0005000004147984 */ /* 0x000ee80000000a00 */
[----:B------:R-:W4:Y:S04]  /*0ab0*/  LDS.64 R26, [R4+-0x3f8] ;  /* 0xfffc0800041a7984 */ /* 0x000f280000000a00 */
[----:B------:R-:W5:Y:S01]  /*0ac0*/  LDS.64 R24, [R4+0x408] ;  /* 0x0004080004187984 */ /* 0x000f620000000a00 */
[C---:B0-----:R-:W-:Y:S01]  /*0ad0*/  FFMA R37, R16.reuse, R22, R37 ;  /* 0x0000001610257223 */ /* 0x041fe20000000025 */
[----:B-1----:R-:W-:Y:S01]  /*0ae0*/  FFMA R28, R16, R28, R45 ;  /* 0x0000001c101c7223 */ /* 0x002fe2000000002d */
[----:B--2---:R-:W-:-:S02]  /*0af0*/  FFMA R18, R43, R18, R30 ;  /* 0x000000122b127223 */ /* 0x004fc4000000001e */
[C---:B------:R-:W-:Y:S01]  /*0b00*/  FFMA R30, R10.reuse, R23, R37 ;  /* 0x000000170a1e7223 */ /* 0x040fe20000000025 */
[----:B------:R-:W-:Y:S01]  /*0b10*/  FFMA R37, R10, R29, R28 ;  /* 0x0000001d0a257223 */ /* 0x000fe2000000001c */
[----:B------:R-:W0:Y:S01]  /*0b20*/  LDS.64 R22, [R4+0x508] ;  /* 0x0005080004167984 */ /* 0x000e220000000a00 */
[----:B---3--:R-:W-:Y:S01]  /*0b30*/  FFMA R43, R43, R20, R31 ;  /* 0x000000142b2b7223 */ /* 0x008fe2000000001f */
[----:B------:R-:W-:Y:S02]  /*0b40*/  FFMA R31, R12, R19, R18 ;  /* 0x000000130c1f7223 */ /* 0x000fe40000000012 */
[----:B------:R-:W1:Y:S01]  /*0b50*/  LDS.64 R28, [R4+-0x6f8] ;  /* 0xfff90800041c7984 */ /* 0x000e620000000a00 */
[----:B----4-:R-:W-:Y:S01]  /*0b60*/  FFMA R14, R16, R26, R39 ;  /* 0x0000001a100e7223 */ /* 0x010fe20000000027 */
[----:B------:R-:W-:Y:S02]  /*0b70*/  FFMA R39, R12, R21, R43 ;  /* 0x000000150c277223 */ /* 0x000fe4000000002b */
[----:B------:R-:W2:Y:S01]  /*0b80*/  LDS.64 R20, [R4+0x108] ;  /* 0x0001080004147984 */ /* 0x000ea20000000a00 */
[----:B-----5:R-:W-:Y:S01]  /*0b90*/  FFMA R35, R16, R24, R35 ;  /* 0x0000001810237223 */ /* 0x020fe20000000023 */
[----:B------:R-:W-:-:S02]  /*0ba0*/  FFMA R14, R10, R27, R14 ;  /* 0x0000001b0a0e7223 */ /* 0x000fc4000000000e */
[----:B------:R-:W3:Y:S01]  /*0bb0*/  LDS.64 R18, [R4+-0x2f8] ;  /* 0xfffd080004127984 */ /* 0x000ee20000000a00 */
[----:B------:R-:W-:-:S03]  /*0bc0*/  FFMA R43, R10, R25, R35 ;  /* 0x000000190a2b7223 */ /* 0x000fc60000000023 */
[----:B------:R-:W-:Y:S04]  /*0bd0*/  LDS R35, [R2+0x180] ;  /* 0x0001800002237984 */ /* 0x000fe80000000800 */
[----:B------:R-:W4:Y:S04]  /*0be0*/  LDS.64 R24, [R4+-0x7f0] ;  /* 0xfff8100004187984 */ /* 0x000f280000000a00 */
[----:B------:R-:W5:Y:S04]  /*0bf0*/  LDS R12, [R2+0x200] ;  /* 0x00020000020c7984 */ /* 0x000f680000000800 */
[----:B------:R-:W5:Y:S01]  /*0c00*/  LDS.64 R26, [R4+-0x3f0] ;  /* 0xfffc1000041a7984 */ /* 0x000f620000000a00 */
[C---:B0-----:R-:W-:Y:S01]  /*0c10*/  FFMA R22, R16.reuse, R22, R39 ;  /* 0x0000001610167223 */ /* 0x041fe20000000027 */
[C---:B-1----:R-:W-:Y:S01]  /*0c20*/  FFMA R45, R16.reuse, R28, R33 ;  /* 0x0000001c102d7223 */ /* 0x042fe20000000021 */
[----:B--2---:R-:W-:-:S03]  /*0c30*/  FFMA R20, R16, R20, R31 ;  /* 0x0000001410147223 */ /* 0x004fc6000000001f */
[----:B------:R-:W-:Y:S02]  /*0c40*/  FFMA R32, R10, R29, R45 ;  /* 0x0000001d0a207223 */ /* 0x000fe4000000002d */
[----:B------:R-:W0:Y:S01]  /*0c50*/  LDS.64 R28, [R4+0x10] ;  /* 0x00001000041c7984 */ /* 0x000e220000000a00 */
[----:B---3--:R-:W-:Y:S01]  /*0c60*/  FFMA R33, R16, R18, R41 ;  /* 0x0000001210217223 */ /* 0x008fe20000000029 */
[C---:B------:R-:W-:Y:S01]  /*0c70*/  FFMA R39, R10.reuse, R21, R20 ;  /* 0x000000150a277223 */ /* 0x040fe20000000014 */
[C---:B------:R-:W-:Y:S01]  /*0c80*/  FFMA R41, R10.reuse, R23, R22 ;  /* 0x000000170a297223 */ /* 0x040fe20000000016 */
[----:B------:R-:W1:Y:S01]  /*0c90*/  LDS.64 R20, [R4+-0x2f0] ;  /* 0xfffd100004147984 */ /* 0x000e620000000a00 */
[----:B------:R-:W-:-:S03]  /*0ca0*/  FFMA R33, R10, R19, R33 ;  /* 0x000000130a217223 */ /* 0x000fc60000000021 */
[----:B------:R-:W2:Y:S01]  /*0cb0*/  LDS.64 R18, [R4+-0x6f0] ;  /* 0xfff9100004127984 */ /* 0x000ea20000000a00 */
[----:B----4-:R-:W-:-:S03]  /*0cc0*/  FFMA R45, R35, R24, R30 ;  /* 0x00000018232d7223 */ /* 0x010fc6000000001e */
[----:B------:R-:W3:Y:S01]  /*0cd0*/  LDS.64 R30, [R4+0x410] ;  /* 0x00041000041e7984 */ /* 0x000ee20000000a00 */
[----:B-----5:R-:W-:-:S03]  /*0ce0*/  FFMA R16, R12, R25, R45 ;  /* 0x000000190c107223 */ /* 0x020fc6000000002d */
[----:B------:R-:W4:Y:S01]  /*0cf0*/  LDS.64 R22, [R4+0x510] ;  /* 0x0005100004167984 */ /* 0x000f220000000a00 */
[----:B------:R-:W-:-:S03]  /*0d00*/  FFMA R45, R35, R26, R14 ;  /* 0x0000001a232d7223 */ /* 0x000fc6000000000e */
[----:B------:R-:W5:Y:S01]  /*0d10*/  LDS.64 R24, [R4+0x110] ;  /* 0x0001100004187984 */ /* 0x000f620000000a00 */
[C---:B0-----:R-:W-:Y:S01]  /*0d20*/  FFMA R14, R35.reuse, R28, R37 ;  /* 0x0000001c230e7223 */ /* 0x041fe20000000025 */
[----:B-1----:R-:W-:-:S03]  /*0d30*/  FFMA R20, R35, R20, R33 ;  /* 0x0000001423147223 */ /* 0x002fc60000000021 */
[----:B------:R-:W-:Y:S01]  /*0d40*/  FFMA R14, R12, R29, R14 ;  /* 0x0000001d0c0e7223 */ /* 0x000fe2000000000e */
[----:B------:R-:W-:Y:S01]  /*0d50*/  LDS R33, [R2+0x280] ;  /* 0x0002800002217984 */ /* 0x000fe20000000800 */
[----:B--2---:R-:W-:-:S03]  /*0d60*/  FFMA R37, R35, R18, R32 ;  /* 0x0000001223257223 */ /* 0x004fc60000000020 */
[----:B------:R-:W-:Y:S01]  /*0d70*/  LDS.64 R28, [R4+-0x3e8] ;  /* 0xfffc1800041c7984 */ /* 0x000fe20000000a00 */
[C---:B---3--:R-:W-:Y:S01]  /*0d80*/  FFMA R10, R35.reuse, R30, R43 ;  /* 0x0000001e230a7223 */ /* 0x048fe2000000002b */
[C---:B------:R-:W-:Y:S01]  /*0d90*/  FFMA R30, R12.reuse, R27, R45 ;  /* 0x0000001b0c1e7223 */ /* 0x040fe2000000002d */
[C---:B------:R-:W-:Y:S01]  /*0da0*/  FFMA R32, R12.reuse, R19, R37 ;  /* 0x000000130c207223 */ /* 0x040fe20000000025 */
[----:B------:R-:W0:Y:S01]  /*0db0*/  LDS.64 R26, [R4+-0x7e8] ;  /* 0xfff81800041a7984 */ /* 0x000e220000000a00 */
[C---:B----4-:R-:W-:Y:S01]  /*0dc0*/  FFMA R22, R35.reuse, R22, R41 ;  /* 0x0000001623167223 */ /* 0x050fe20000000029 */
[C---:B------:R-:W-:Y:S02]  /*0dd0*/  FFMA R31, R12.reuse, R31, R10 ;  /* 0x0000001f0c1f7223 */ /* 0x040fe4000000000a */
[----:B------:R-:W1:Y:S01]  /*0de0*/  LDS.64 R18, [R4+0x418] ;  /* 0x0004180004127984 */ /* 0x000e620000000a00 */
[----:B-----5:R-:W-:Y:S01]  /*0df0*/  FFMA R39, R35, R24, R39 ;  /* 0x0000001823277223 */ /* 0x020fe20000000027 */
[C---:B------:R-:W-:Y:S01]  /*0e00*/  FFMA R35, R12.reuse, R21, R20 ;  /* 0x000000150c237223 */ /* 0x040fe20000000014 */
[C---:B------:R-:W-:Y:S01]  /*0e10*/  FFMA R34, R12.reuse, R23, R22 ;  /* 0x000000170c227223 */ /* 0x040fe20000000016 */
[----:B------:R-:W2:Y:S04]  /*0e20*/  LDS.64 R20, [R4+0x18] ;  /* 0x0000180004147984 */ /* 0x000ea80000000a00 */
[----:B------:R-:W3:Y:S04]  /*0e30*/  LDS.64 R22, [R4+-0x6e8] ;  /* 0xfff9180004167984 */ /* 0x000ee80000000a00 */
[----:B------:R-:W4:Y:S01]  /*0e40*/  LDS R10, [R2+0x300] ;  /* 0x00030000020a7984 */ /* 0x000f220000000800 */
[C---:B0-----:R-:W-:Y:S01]  /*0e50*/  FFMA R37, R33.reuse, R26, R16 ;  /* 0x0000001a21257223 */ /* 0x041fe20000000010 */
[----:B------:R-:W-:Y:S01]  /*0e60*/  FFMA R16, R12, R25, R39 ;  /* 0x000000190c107223 */ /* 0x000fe20000000027 */
[C---:B------:R-:W-:Y:S01]  /*0e70*/  FFMA R39, R33.reuse, R28, R30 ;  /* 0x0000001c21277223 */ /* 0x040fe2000000001e */
[----:B------:R-:W0:Y:S01]  /*0e80*/  LDS.64 R24, [R4+-0x2e8] ;  /* 0xfffd180004187984 */ /* 0x000e220000000a00 */
[----:B-1----:R-:W-:-:S03]  /*0e90*/  FFMA R18, R33, R18, R31 ;  /* 0x0000001221127223 */ /* 0x002fc6000000001f */
[----:B------:R-:W1:Y:S01]  /*0ea0*/  LDS.64 R30, [R4+0x118] ;  /* 0x00011800041e7984 */ /* 0x000e620000000a00 */
[----:B--2---:R-:W-:-:S03]  /*0eb0*/  FFMA R14, R33, R20, R14 ;  /* 0x00000014210e7223 */ /* 0x004fc6000000000e */
[----:B------:R-:W-:Y:S01]  /*0ec0*/  LDS R12, [R2+0x380] ;  /* 0x00038000020c7984 */ /* 0x000fe20000000800 */
[C---:B---3--:R-:W-:Y:S01]  /*0ed0*/  FFMA R22, R33.reuse, R22, R32 ;  /* 0x0000001621167223 */ /* 0x048fe20000000020 */
[C---:B----4-:R-:W-:Y:S01]  /*0ee0*/  FFMA R37, R10.reuse, R27, R37 ;  /* 0x0000001b0a257223 */ /* 0x050fe20000000025 */
[C---:B------:R-:W-:Y:S01]  /*0ef0*/  FFMA R32, R10.reuse, R21, R14 ;  /* 0x000000150a207223 */ /* 0x040fe2000000000e */
[----:B------:R-:W2:Y:S01]  /*0f00*/  LDS.64 R26, [R4+0x518] ;  /* 0x00051800041a7984 */ /* 0x000ea20000000a00 */
[C---:B------:R-:W-:Y:S01]  /*0f10*/  FFMA R28, R10.reuse, R19, R18 ;  /* 0x000000130a1c7223 */ /* 0x040fe20000000012 */
[C---:B------:R-:W-:Y:S02]  /*0f20*/  FFMA R29, R10.reuse, R29, R39 ;  /* 0x0000001d0a1d7223 */ /* 0x040fe40000000027 */
[----:B------:R-:W3:Y:S04]  /*0f30*/  LDS.64 R18, [R4+-0x7e0] ;  /* 0xfff8200004127984 */ /* 0x000ee80000000a00 */
[----:B------:R-:W4:Y:S01]  /*0f40*/  LDS.64 R20, [R4+0x20] ;  /* 0x0000200004147984 */ /* 0x000f220000000a00 */
[----:B0-----:R-:W-:Y:S01]  /*0f50*/  FFMA R14, R33, R24, R35 ;  /* 0x00000018210e7223 */ /* 0x001fe20000000023 */
[----:B------:R-:W-:-:S02]  /*0f60*/  FFMA R35, R10, R23, R22 ;  /* 0x000000170a237223 */ /* 0x000fc40000000016 */
[----:B------:R-:W0:Y:S01]  /*0f70*/  LDS.64 R22, [R4+-0x3e0] ;  /* 0xfffc200004167984 */ /* 0x000e220000000a00 */
[C---:B------:R-:W-:Y:S01]  /*0f80*/  FFMA R14, R10.reuse, R25, R14 ;  /* 0x000000190a0e7223 */ /* 0x040fe2000000000e */
[C---:B-1----:R-:W-:Y:S02]  /*0f90*/  FFMA R39, R33.reuse, R30, R16 ;  /* 0x0000001e21277223 */ /* 0x042fe40000000010 */
[----:B------:R1:W5:Y:S04]  /*0fa0*/  LDS R16, [R2+0x400] ;  /* 0x0004000002107984 */ /* 0x0003680000000800 */
[----:B------:R-:W5:Y:S01]  /*0fb0*/  LDS.64 R24, [R4+0x420] ;  /* 0x0004200004187984 */ /* 0x000f620000000a00 */
[----:B--2---:R-:W-:Y:S01]  /*0fc0*/  FFMA R26, R33, R26, R34 ;  /* 0x0000001a211a7223 */ /* 0x004fe20000000022 */
[----:B------:R-:W-:Y:S01]  /*0fd0*/  FFMA R34, R10, R31, R39 ;  /* 0x0000001f0a227223 */ /* 0x000fe20000000027 */
[----:B-1----:R-:W-:Y:S01]  /*0fe0*/  IADD3 R2, PT, PT, R2, 0x500, RZ ;  /* 0x0000050002027810 */ /* 0x002fe20007ffe0ff */
[----:B------:R-:W-:Y:S01]  /*0ff0*/  LDS.64 R30, [R4+0x520] ;  /* 0x00052000041e7984 */ /* 0x000fe20000000a00 */
[----:B---3--:R-:W-:Y:S01]  /*1000*/  FFMA R37, R12, R18, R37 ;  /* 0x000000120c257223 */ /* 0x008fe20000000025 */
[----:B------:R-:W-:-:S02]  /*1010*/  FFMA R39, R10, R27, R26 ;  /* 0x0000001b0a277223 */ /* 0x000fc4000000001a */
[----:B------:R-:W1:Y:S01]  /*1020*/  LDS.64 R26, [R4+-0x6e0] ;  /* 0xfff92000041a7984 */ /* 0x000e620000000a00 */
[C---:B----4-:R-:W-:Y:S01]  /*1030*/  FFMA R20, R12.reuse, R20, R32 ;  /* 0x000000140c147223 */ /* 0x050fe20000000020 */
[----:B0-----:R-:W-:Y:S01]  /*1040*/  FFMA R33, R12, R22, R29 ;  /* 0x000000160c217223 */ /* 0x001fe2000000001d */
[C---:B-----5:R-:W-:Y:S02]  /*1050*/  FFMA R37, R16.reuse, R19, R37 ;  /* 0x0000001310257223 */ /* 0x060fe40000000025 */
[C---:B------:R-:W-:Y:S01]  /*1060*/  FFMA R10, R16.reuse, R21, R20 ;  /* 0x00000015100a7223 */ /* 0x040fe20000000014 */
[----:B------:R-:W0:Y:S01]  /*1070*/  LDS.64 R18, [R4+-0x2e0] ;  /* 0xfffd200004127984 */ /* 0x000e220000000a00 */
[----:B------:R-:W-:Y:S01]  /*1080*/  FFMA R32, R16, R23, R33 ;  /* 0x0000001710207223 */ /* 0x000fe20000000021 */
[----:B------:R-:W-:Y:S02]  /*1090*/  FFMA R24, R12, R24, R28 ;  /* 0x000000180c187223 */ /* 0x000fe4000000001c */
[----:B------:R2:W3:Y:S02]  /*10a0*/  LDS.64 R28, [R4+0x120] ;  /* 0x00012000041c7984 */ /* 0x0004e40000000a00 */
[----:B------:R-:W-:Y:S01]  /*10b0*/  FFMA R33, R16, R25, R24 ;  /* 0x0000001910217223 */ /* 0x000fe20000000018 */
[----:B--2---:R-:W-:Y:S01]  /*10c0*/  IADD3 R4, PT, PT, R4, 0x28, RZ ;  /* 0x0000002804047810 */ /* 0x004fe20007ffe0ff */
[----:B-1----:R-:W-:-:S04]  /*10d0*/  FFMA R26, R12, R26, R35 ;  /* 0x0000001a0c1a7223 */ /* 0x002fc80000000023 */
[----:B------:R-:W-:Y:S01]  /*10e0*/  FFMA R35, R16, R27, R26 ;  /* 0x0000001b10237223 */ /* 0x000fe2000000001a */
[C---:B0-----:R-:W-:Y:S01]  /*10f0*/  FFMA R21, R12.reuse, R18, R14 ;  /* 0x000000120c157223 */ /* 0x041fe2000000000e */
[C---:B---3--:R-:W-:Y:S01]  /*1100*/  FFMA R28, R12.reuse, R28, R34 ;  /* 0x0000001c0c1c7223 */ /* 0x048fe20000000022 */
[----:B------:R-:W-:Y:S02]  /*1110*/  FFMA R12, R12, R30, R39 ;  /* 0x0000001e0c0c7223 */ /* 0x000fe40000000027 */
[C---:B------:R-:W-:Y:S01]  /*1120*/  FFMA R14, R16.reuse, R19, R21 ;  /* 0x00000013100e7223 */ /* 0x040fe20000000015 */
[C---:B------:R-:W-:Y:S01]  /*1130*/  FFMA R30, R16.reuse, R29, R28 ;  /* 0x0000001d101e7223 */ /* 0x040fe2000000001c */
[----:B------:R-:W-:Y:S01]  /*1140*/  FFMA R31, R16, R31, R12 ;  /* 0x0000001f101f7223 */ /* 0x000fe2000000000c */
[----:B------:R-:W-:Y:S06]  /*1150*/  BRA.U UP0, `(.L_x_0) ;  /* 0xfffffff500e47547 */ /* 0x000fec000b83ffff */
[----:B------:R-:W0:Y:S01]  /*1160*/  S2UR UR5, SR_CgaCtaId ;  /* 0x00000000000579c3 */ /* 0x000e220000008800 */
[----:B------:R-:W-:Y:S01]  /*1170*/  MOV R29, RZ ;  /* 0x000000ff001d7202 */ /* 0x000fe20000000f00 */
[----:B------:R-:W-:Y:S02]  /*1180*/  UMOV UR6, 0x400 ;  /* 0x0000040000067882 */ /* 0x000fe40000000000 */
[----:B0-----:R-:W-:-:S12]  /*1190*/  ULEA UR5, UR5, UR6, 0x18 ;  /* 0x0000000605057291 */ /* 0x001fd8000f8ec0ff */
.L_x_1:
[----:B------:R-:W-:Y:S02]  /*11a0*/  LEA R28, R29, R8, 0x5 ;  /* 0x000000081d1c7211 */ /* 0x000fe400078e28ff */
[----:B------:R-:W-:Y:S02]  /*11b0*/  IADD3 R38, PT, PT, R6, R29, RZ ;  /* 0x0000001d06267210 */ /* 0x000fe40007ffe0ff */
[----:B------:R-:W-:Y:S02]  /*11c0*/  SHF.L.U32 R28, R28, 0x2, RZ ;  /* 0x000000021c1c7819 */ /* 0x000fe400000006ff */
[----:B------:R-:W-:-:S03]  /*11d0*/  LEA R38, R38, UR5, 0x2 ;  /* 0x0000000526267c11 */ /* 0x000fc6000f8e10ff */
[----:B------:R-:W-:Y:S04]  /*11e0*/  LDS R2, [R28+UR4] ;  /* 0x000000041c027984 */ /* 0x000fe80008000800 */
[----:B------:R-:W0:Y:S04]  /*11f0*/  LDS.64 R24, [R38+0xe00] ;  /* 0x000e000026187984 */ /* 0x000e280000000a00 */
[----:B------:R-:W1:Y:S04]  /*1200*/  LDS.64 R18, [R38+0x200] ;  /* 0x0002000026127984 */ /* 0x000e680000000a00 */
[----:B------:R-:W2:Y:S04]  /*1210*/  LDS.64 R20, [R38+0x600] ;  /* 0x0006000026147984 */ /* 0x000ea80000000a00 */
[----:B------:R-:W3:Y:S04]  /*1220*/  LDS.64 R22, [R38+0xa00] ;  /* 0x000a000026167984 */ /* 0x000ee80000000a00 */
[----:B------:R-:W4:Y:S01]  /*1230*/  LDS.64 R26, [R38+0x300] ;  /* 0x00030000261a7984 */ /* 0x000f220000000a00 */
[----:B0-----:R-:W-:-:S03]  /*1240*/  FFMA R24, R2, R24, R5 ;  /* 0x0000001802187223 */ /* 0x001fc60000000005 */
[----:B------:R-:W0:Y:S01]  /*1250*/  LDS.64 R4, [R38+0x700] ;  /* 0x0007000026047984 */ /* 0x000e220000000a00 */
[----:B-1----:R-:W-:-:S03]  /*1260*/  FFMA R39, R2, R18, R17 ;  /* 0x0000001202277223 */ /* 0x002fc60000000011 */
[----:B------:R-:W1:Y:S01]  /*1270*/  LDS.64 R16, [R38+0xf00] ;  /* 0x000f000026107984 */ /* 0x000e620000000a00 */
[----:B--2---:R-:W-:-:S03]  /*1280*/  FFMA R34, R2, R20, R13 ;  /* 0x0000001402227223 */ /* 0x004fc6000000000d */
[----:B------:R-:W2:Y:S01]  /*1290*/  LDS.64 R12, [R38+0xb00] ;  /* 0x000b0000260c7984 */ /* 0x000ea20000000a00 */
[----:B---3--:R-:W-:-:S03]  /*12a0*/  FFMA R18, R2, R22, R9 ;  /* 0x0000001602127223 */ /* 0x008fc60000000009 */
[----:B------:R-:W3:Y:S01]  /*12b0*/  LDS R22, [R28+UR4+0x80] ;  /* 0x000080041c167984 */ /* 0x000ee20008000800 */
[C---:B----4-:R-:W-:Y:S01]  /*12c0*/  FFMA R26, R2.reuse, R26, R15 ;  /* 0x0000001a021a7223 */ /* 0x050fe2000000000f */
[C---:B0-----:R-:W-:Y:S01]  /*12d0*/  FFMA R4, R2.reuse, R4, R11 ;  /* 0x0000000402047223 */ /* 0x041fe2000000000b */
[----:B-1----:R-:W-:Y:S01]  /*12e0*/  FFMA R11, R2, R16, R3 ;  /* 0x00000010020b7223 */ /* 0x002fe20000000003 */
[----:B------:R-:W-:Y:S01]  /*12f0*/  IADD3 R16, PT, PT, R6, 0x2, R29 ;  /* 0x0000000206107810 */ /* 0x000fe20007ffe01d */
[----:B--2---:R-:W-:Y:S01]  /*1300*/  FFMA R20, R2, R12, R7 ;  /* 0x0000000c02147223 */ /* 0x004fe20000000007 */
[----:B------:R-:W-:Y:S02]  /*1310*/  MOV R7, UR4 ;  /* 0x0000000400077c02 */ /* 0x000fe40008000f00 */
[----:B------:R-:W-:Y:S01]  /*1320*/  LEA R16, R16, UR5, 0x2 ;  /* 0x0000000510107c11 */ /* 0x000fe2000f8e10ff */
[C---:B---3--:R-:W-:Y:S01]  /*1330*/  FFMA R36, R22.reuse, R19, R39 ;  /* 0x0000001316247223 */ /* 0x048fe20000000027 */
[----:B------:R-:W-:Y:S01]  /*1340*/  IADD3 R15, PT, PT, R7, 0x100, R28 ;  /* 0x00000100070f7810 */ /* 0x000fe20007ffe01c */
[C---:B------:R-:W-:Y:S01]  /*1350*/  FFMA R12, R22.reuse, R21, R34 ;  /* 0x00000015160c7223 */ /* 0x040fe20000000022 */
[C---:B------:R-:W-:Y:S01]  /*1360*/  FFMA R34, R22.reuse, R27, R26 ;  /* 0x0000001b16227223 */ /* 0x040fe2000000001a */
[----:B------:R-:W-:Y:S01]  /*1370*/  LDS.64 R2, [R16+0x200] ;  /* 0x0002000010027984 */ /* 0x000fe20000000a00 */
[C---:B------:R-:W-:Y:S01]  /*1380*/  FFMA R9, R22.reuse, R25, R24 ;  /* 0x0000001916097223 */ /* 0x040fe20000000018 */
[C---:B------:R-:W-:Y:S01]  /*1390*/  FFMA R26, R22.reuse, R5, R4 ;  /* 0x00000005161a7223 */ /* 0x040fe20000000004 */
[C---:B------:R-:W-:Y:S01]  /*13a0*/  FFMA R23, R22.reuse, R23, R18 ;  /* 0x0000001716177223 */ /* 0x040fe20000000012 */
[----:B------:R-:W0:Y:S01]  /*13b0*/  LDS R39, [R15] ;  /* 0x000000000f277984 */ /* 0x000e220000000800 */
[C---:B------:R-:W-:Y:S01]  /*13c0*/  FFMA R27, R22.reuse, R13, R20 ;  /* 0x0000000d161b7223 */ /* 0x040fe20000000014 */
[----:B------:R-:W-:-:S02]  /*13d0*/  FFMA R17, R22, R17, R11 ;  /* 0x0000001116117223 */ /* 0x000fc4000000000b */
[----:B------:R1:W2:Y:S04]  /*13e0*/  LDS R24, [R15+0x80] ;  /* 0x000080000f187984 */ /* 0x0002a80000000800 */
[----:B------:R-:W3:Y:S04]  /*13f0*/  LDS.64 R4, [R16+0x600] ;  /* 0x0006000010047984 */ /* 0x000ee80000000a00 */
[----:B------:R-:W4:Y:S01]  /*1400*/  LDS.64 R18, [R16+0xa00] ;  /* 0x000a000010127984 */ /* 0x000f220000000a00 */
[----:B-1----:R-:W-:-:S03]  /*1410*/  IADD3 R15, PT, PT, R6, 0x4, R29 ;  /* 0x00000004060f7810 */ /* 0x002fc60007ffe01d */
[----:B------:R-:W1:Y:S01]  /*1420*/  LDS.64 R20, [R16+0xe00] ;  /* 0x000e000010147984 */ /* 0x000e620000000a00 */
[----:B------:R-:W-:Y:S01]  /*1430*/  LEA R15, R15, UR5, 0x2 ;  /* 0x000000050f0f7c11 */ /* 0x000fe2000f8e10ff */
[----:B0-----:R-:W-:-:S04]  /*1440*/  FFMA R25, R39, R2, R36 ;  /* 0x0000000227197223 */ /* 0x001fc80000000024 */
[----:B--2---:R-:W-:Y:S02]  /*1450*/  FFMA R25, R24, R3, R25 ;  /* 0x0000000318197223 */ /* 0x004fe40000000019 */
[----:B------:R-:W0:Y:S01]  /*1460*/  LDS.64 R2, [R16+0x300] ;  /* 0x0003000010027984 */ /* 0x000e220000000a00 */
[----:B---3--:R-:W-:-:S03]  /*1470*/  FFMA R4, R39, R4, R12 ;  /* 0x0000000427047223 */ /* 0x008fc6000000000c */
[----:B------:R-:W2:Y:S01]  /*1480*/  LDS.64 R12, [R16+0xf00] ;  /* 0x000f0000100c7984 */ /* 0x000ea20000000a00 */
[C---:B------:R-:W-:Y:S01]  /*1490*/  FFMA R36, R24.reuse, R5, R4 ;  /* 0x0000000518247223 */ /* 0x040fe20000000004 */
[C---:B----4-:R-:W-:Y:S02]  /*14a0*/  FFMA R11, R39.reuse, R18, R23 ;  /* 0x00000012270b7223 */ /* 0x050fe40000000017 */
[----:B------:R-:W3:Y:S01]  /*14b0*/  LDS.64 R4, [R16+0xb00] ;  /* 0x000b000010047984 */ /* 0x000ee20000000a00 */
[----:B-1----:R-:W-:Y:S01]  /*14c0*/  FFMA R20, R39, R20, R9 ;  /* 0x0000001427147223 */ /* 0x002fe20000000009 */
[C---:B------:R-:W-:Y:S02]  /*14d0*/  FFMA R18, R24.reuse, R19, R11 ;  /* 0x0000001318127223 */ /* 0x040fe4000000000b */
[----:B------:R-:W1:Y:S01]  /*14e0*/  LDS.64 R22, [R16+0x700] ;  /* 0x0007000010167984 */ /* 0x000e620000000a00 */
[C---:B------:R-:W-:Y:S01]  /*14f0*/  IADD3 R19, PT, PT, R7.reuse, 0x200, R28 ;  /* 0x0000020007137810 */ /* 0x040fe20007ffe01c */
[----:B------:R-:W-:Y:S01]  /*1500*/  FFMA R9, R24, R21, R20 ;  /* 0x0000001518097223 */ /* 0x000fe20000000014 */
[----:B------:R-:W-:Y:S01]  /*1510*/  IADD3 R28, PT, PT, R7, 0x300, R28 ;  /* 0x00000300071c7810 */ /* 0x000fe20007ffe01c */
[----:B0-----:R-:W-:-:S04]  /*1520*/  FFMA R2, R39, R2, R34 ;  /* 0x0000000227027223 */ /* 0x001fc80000000022 */
[----:B------:R-:W-:Y:S01]  /*1530*/  FFMA R11, R24, R3, R2 ;  /* 0x00000003180b7223 */ /* 0x000fe20000000002 */
[C---:B--2---:R-:W-:Y:S01]  /*1540*/  FFMA R12, R39.reuse, R12, R17 ;  /* 0x0000000c270c7223 */ /* 0x044fe20000000011 */
[----:B------:R-:W-:Y:S01]  /*1550*/  LDS.64 R2, [R15+0x200] ;  /* 0x000200000f027984 */ /* 0x000fe20000000a00 */
[----:B---3--:R-:W-:-:S03]  /*1560*/  FFMA R4, R39, R4, R27 ;  /* 0x0000000427047223 */ /* 0x008fc6000000001b */
[----:B------:R-:W0:Y:S01]  /*1570*/  LDS R27, [R19] ;  /* 0x00000000131b7984 */ /* 0x000e220000000800 */
[----:B-1----:R-:W-:Y:S01]  /*1580*/  FFMA R21, R39, R22, R26 ;  /* 0x0000001627157223 */ /* 0x002fe2000000001a */
[C---:B------:R-:W-:Y:S02]  /*1590*/  FFMA R38, R24.reuse, R5, R4 ;  /* 0x0000000518267223 */ /* 0x040fe40000000004 */
[----:B------:R-:W1:Y:S01]  /*15a0*/  LDS R26, [R19+0x80] ;  /* 0x00008000131a7984 */ /* 0x000e620000000800 */
[C---:B------:R-:W-:Y:S01]  /*15b0*/  FFMA R39, R24.reuse, R13, R12 ;  /* 0x0000000d18277223 */ /* 0x040fe2000000000c */
[----:B------:R-:W-:Y:S02]  /*15c0*/  FFMA R34, R24, R23, R21 ;  /* 0x0000001718227223 */ /* 0x000fe40000000015 */
[----:B------:R-:W2:Y:S04]  /*15d0*/  LDS.64 R22, [R15+0xa00] ;  /* 0x000a00000f167984 */ /* 0x000ea80000000a00 */
[----:B------:R-:W3:Y:S04]  /*15e0*/  LDS.64 R4, [R15+0x300] ;  /* 0x000300000f047984 */ /* 0x000ee80000000a00 */
[----:B------:R-:W4:Y:S04]  /*15f0*/  LDS.64 R16, [R15+0x600] ;  /* 0x000600000f107984 */ /* 0x000f280000000a00 */
[----:B------:R-:W5:Y:S04]  /*1600*/  LDS.64 R12, [R15+0xe00] ;  /* 0x000e00000f0c7984 */ /* 0x000f680000000a00 */
[----:B------:R-:W5:Y:S01]  /*1610*/  LDS.64 R20, [R15+0xb00] ;  /* 0x000b00000f147984 */ /* 0x000f620000000a00 */
[----:B0-----:R-:W-:-:S04]  /*1620*/  FFMA R25, R27, R2, R25 ;  /* 0x000000021b197223 */ /* 0x001fc80000000019 */
[----:B-1----:R-:W-:Y:S02]  /*1630*/  FFMA R41, R26, R3, R25 ;  /* 0x000000031a297223 */ /* 0x002fe40000000019 */
[----:B------:R-:W0:Y:S01]  /*1640*/  LDS.64 R2, [R15+0xf00] ;  /* 0x000f00000f027984 */ /* 0x000e220000000a00 */
[----:B--2---:R-:W-:-:S03]  /*1650*/  FFMA R43, R27, R22, R18 ;  /* 0x000000161b2b7223 */ /* 0x004fc60000000012 */
[----:B------:R-:W1:Y:S01]  /*1660*/  LDS.64 R18, [R15+0x700] ;  /* 0x000700000f127984 */ /* 0x000e620000000a00 */
[----:B---3--:R-:W-:Y:S01]  /*1670*/  FFMA R45, R27, R4, R11 ;  /* 0x000000041b2d7223 */ /* 0x008fe2000000000b */
[----:B------:R-:W-:Y:S01]  /*1680*/  IADD3 R11, PT, PT, R6, 0x6, R29 ;  /* 0x00000006060b7810 */ /* 0x000fe20007ffe01d */
[C---:B------:R-:W-:Y:S01]  /*1690*/  FFMA R43, R26.reuse, R23, R43 ;  /* 0x000000171a2b7223 */ /* 0x040fe2000000002b */
[----:B------:R-:W-:Y:S01]  /*16a0*/  IADD3 R29, PT, PT, R29, 0x8, RZ ;  /* 0x000000081d1d7810 */ /* 0x000fe20007ffe0ff */
[----:B----4-:R-:W-:Y:S01]  /*16b0*/  FFMA R16, R27, R16, R36 ;  /* 0x000000101b107223 */ /* 0x010fe20000000024 */
[----:B------:R-:W-:Y:S01]  /*16c0*/  LEA R11, R11, UR5, 0x2 ;  /* 0x000000050b0b7c11 */ /* 0x000fe2000f8e10ff */
[C---:B------:R-:W-:Y:S01]  /*16d0*/  FFMA R36, R26.reuse, R5, R45 ;  /* 0x000000051a247223 */ /* 0x040fe2000000002d */
[----:B------:R-:W-:Y:S01]  /*16e0*/  ISETP.NE.AND P0, PT, R29, 0x20, PT ;  /* 0x000000201d00780c */ /* 0x000fe20003f05270 */
[----:B------:R-:W-:Y:S01]  /*16f0*/  FFMA R7, R26, R17, R16 ;  /* 0x000000111a077223 */ /* 0x000fe20000000010 */
[C---:B-----5:R-:W-:Y:S01]  /*1700*/  FFMA R12, R27.reuse, R12, R9 ;  /* 0x0000000c1b0c7223 */ /* 0x060fe20000000009 */
[----:B------:R-:W-:Y:S01]  /*1710*/  LDS.64 R16, [R11+0x200] ;  /* 0x000200000b107984 */ /* 0x000fe20000000a00 */
[----:B------:R-:W-:-:S02]  /*1720*/  FFMA R20, R27, R20, R38 ;  /* 0x000000141b147223 */ /* 0x000fc40000000026 */
[C---:B------:R-:W-:Y:S01]  /*1730*/  FFMA R9, R26.reuse, R13, R12 ;  /* 0x0000000d1a097223 */ /* 0x040fe2000000000c */
[----:B------:R-:W-:Y:S04]  /*1740*/  LDS.64 R22, [R11+0x300] ;  /* 0x000300000b167984 */ /* 0x000fe80000000a00 */
[----:B------:R-:W-:Y:S04]  /*1750*/  LDS.64 R12, [R11+0x600] ;  /* 0x000600000b0c7984 */ /* 0x000fe80000000a00 */
[----:B------:R-:W-:Y:S04]  /*1760*/  LDS.64 R24, [R11+0xa00] ;  /* 0x000a00000b187984 */ /* 0x000fe80000000a00 */
[----:B------:R-:W-:Y:S01]  /*1770*/  LDS.64 R4, [R11+0xe00] ;  /* 0x000e00000b047984 */ /* 0x000fe20000000a00 */
[----:B0-----:R-:W-:Y:S01]  /*1780*/  FFMA R2, R27, R2, R39 ;  /* 0x000000021b027223 */ /* 0x001fe20000000027 */
[----:B------:R-:W-:-:S02]  /*1790*/  FFMA R39, R26, R21, R20 ;  /* 0x000000151a277223 */ /* 0x000fc40000000014 */
[----:B------:R-:W-:Y:S01]  /*17a0*/  LDS.64 R20, [R11+0x700] ;  /* 0x000700000b147984 */ /* 0x000fe20000000a00 */
[----:B-1----:R-:W-:-:S03]  /*17b0*/  FFMA R18, R27, R18, R34 ;  /* 0x000000121b127223 */ /* 0x002fc60000000022 */
[----:B------:R-:W0:Y:S01]  /*17c0*/  LDS R27, [R28] ;  /* 0x000000001c1b7984 */ /* 0x000e220000000800 */
[----:B------:R-:W-:-:S03]  /*17d0*/  FFMA R15, R26, R19, R18 ;  /* 0x000000131a0f7223 */ /* 0x000fc60000000012 */
[----:B------:R-:W1:Y:S01]  /*17e0*/  LDS R34, [R28+0x80] ;  /* 0x000080001c227984 */ /* 0x000e620000000800 */
[C---:B0-----:R-:W-:Y:S01]  /*17f0*/  FFMA R19, R27.reuse, R16, R41 ;  /* 0x000000101b137223 */ /* 0x041fe20000000029 */
[----:B------:R-:W-:Y:S01]  /*1800*/  FFMA R41, R26, R3, R2 ;  /* 0x000000031a297223 */ /* 0x000fe20000000002 */
[C---:B------:R-:W-:Y:S01]  /*1810*/  FFMA R7, R27.reuse, R12, R7 ;  /* 0x0000000c1b077223 */ /* 0x040fe20000000007 */
[----:B------:R-:W0:Y:S01]  /*1820*/  LDS.64 R2, [R11+0xf00] ;  /* 0x000f00000b027984 */ /* 0x000e220000000a00 */
[C---:B-1----:R-:W-:Y:S01]  /*1830*/  FFMA R17, R34.reuse, R17, R19 ;  /* 0x0000001122117223 */ /* 0x042fe20000000013 */
[C---:B------:R-:W-:Y:S01]  /*1840*/  FFMA R24, R27.reuse, R24, R43 ;  /* 0x000000181b187223 */ /* 0x040fe2000000002b */
[C---:B------:R-:W-:Y:S01]  /*1850*/  FFMA R13, R34.reuse, R13, R7 ;  /* 0x0000000d220d7223 */ /* 0x040fe20000000007 */
[----:B------:R1:W2:Y:S01]  /*1860*/  LDS.64 R18, [R11+0xb00] ;  /* 0x000b00000b127984 */ /* 0x0002a20000000a00 */
[C---:B------:R-:W-:Y:S01]  /*1870*/  FFMA R7, R27.reuse, R22, R36 ;  /* 0x000000161b077223 */ /* 0x040fe20000000024 */
[C---:B------:R-:W-:Y:S01]  /*1880*/  FFMA R4, R27.reuse, R4, R9 ;  /* 0x000000041b047223 */ /* 0x040fe20000000009 */
[C---:B------:R-:W-:Y:S01]  /*1890*/  FFMA R20, R27.reuse, R20, R15 ;  /* 0x000000141b147223 */ /* 0x040fe2000000000f */
[C---:B------:R-:W-:Y:S01]  /*18a0*/  FFMA R9, R34.reuse, R25, R24 ;  /* 0x0000001922097223 */ /* 0x040fe20000000018 */
[C---:B------:R-:W-:Y:S01]  /*18b0*/  FFMA R15, R34.reuse, R23, R7 ;  /* 0x00000017220f7223 */ /* 0x040fe20000000007 */
[C---:B------:R-:W-:Y:S01]  /*18c0*/  FFMA R5, R34.reuse, R5, R4 ;  /* 0x0000000522057223 */ /* 0x040fe20000000004 */
[----:B-1----:R-:W-:Y:S01]  /*18d0*/  FFMA R11, R34, R21, R20 ;  /* 0x00000015220b7223 */ /* 0x002fe20000000014 */
[C---:B0-----:R-:W-:Y:S01]  /*18e0*/  FFMA R2, R27.reuse, R2, R41 ;  /* 0x000000021b027223 */ /* 0x041fe20000000029 */
[----:B--2---:R-:W-:-:S03]  /*18f0*/  FFMA R18, R27, R18, R39 ;  /* 0x000000121b127223 */ /* 0x004fc60000000027 */
[C---:B------:R-:W-:Y:S01]  /*1900*/  FFMA R3, R34.reuse, R3, R2 ;  /* 0x0000000322037223 */ /* 0x040fe20000000002 */
[----:B------:R-:W-:Y:S01]  /*1910*/  FFMA R7, R34, R19, R18 ;  /* 0x0000001322077223 */ /* 0x000fe20000000012 */
[----:B------:R-:W-:Y:S06]  /*1920*/  @P0 BRA `(.L_x_1) ;  /* 0xfffffff8001c0947 */ /* 0x000fec000383ffff */
[----:B------:R-:W-:Y:S01]  /*1930*/  HFMA2 R2, -RZ, RZ, 0, 5.9604644775390625e-08 ;  /* 0x00000001ff027431 */ /* 0x000fe200000001ff */
[----:B------:R-:W-:Y:S01]  /*1940*/  UPLOP3.LUT UP0, UPT, UPT, UPT, UPT, 0x40, 0x4 ;  /* 0x000000000004789c */ /* 0x000fe20003f0e870 */
[----:B------:R-:W-:Y:S10]  /*1950*/  BRA.U UP1, `(.L_x_2) ;  /* 0xffffffe501f47547 */ /* 0x000ff4000b83ffff */
[----:B------:R-:W0:Y:S01]  /*1960*/  S2R R23, SR_TID.X ;  /* 0x0000000000177919 */ /* 0x000e220000002100 */
[----:B------:R-:W1:Y:S01]  /*1970*/  LDC.64 R18, c[0x0][0x398] ;  /* 0x0000e600ff127b82 */ /* 0x000e620000000a00 */
[----:B------:R-:W-:-:S04]  /*1980*/  SHF.L.U32 R2, R0, 0x5, RZ ;  /* 0x0000000500027819 */ /* 0x000fc800000006ff */
[----:B------:R-:W-:-:S04]  /*1990*/  LOP3.LUT R2, R2, 0x60, RZ, 0xc0, !PT ;  /* 0x0000006002027812 */ /* 0x000fc800078ec0ff */
[----:B0-----:R-:W-:-:S05]  /*19a0*/  LOP3.LUT R21, R2, 0x1f, R23, 0xf8, !PT ;  /* 0x0000001f02157812 */ /* 0x001fca00078ef817 */
[----:B-1----:R-:W-:Y:S01]  /*19b0*/  IMAD.WIDE.U32 R20, R21, 0x4, R18 ;  /* 0x0000000415147825 */ /* 0x002fe200078e0012 */
[----:B------:R-:W-:Y:S01]  /*19c0*/  SHF.L.U32 R4, R23, 0x2, RZ ;  /* 0x0000000217047819 */ /* 0x000fe200000006ff */
[----:B------:R-:W0:Y:S03]  /*19d0*/  LDC.64 R18, c[0x0][0x390] ;  /* 0x0000e400ff127b82 */ /* 0x000e260000000a00 */
[----:B------:R1:W2:Y:S01]  /*19e0*/  LDG.E.CONSTANT R2, desc[UR8][R20.64] ;  /* 0x0000000814027981 */ /* 0x0002a2000c1e9900 */
[----:B------:R-:W-:-:S04]  /*19f0*/  LOP3.LUT R4, R4, 0xf80, RZ, 0xc0, !PT ;  /* 0x00000f8004047812 */ /* 0x000fc800078ec0ff */
[----:B------:R-:W-:Y:S02]  /*1a00*/  LOP3.LUT R23, R4, 0x1f, R23, 0xf8, !PT ;  /* 0x0000001f04177812 */ /* 0x000fe400078ef817 */
[----:B------:R-:W-:-:S04]  /*1a10*/  SHF.L.U32 R4, R0, 0x5, RZ ;  /* 0x0000000500047819 */ /* 0x000fc800000006ff */
[----:B------:R-:W-:Y:S02]  /*1a20*/  LOP3.LUT R23, R23, 0x60, R4, 0xf8, !PT ;  /* 0x0000006017177812 */ /* 0x000fe400078ef804 */
[----:B------:R-:W-:Y:S02]  /*1a30*/  SHF.L.U32 R4, R0, 0x9, RZ ;  /* 0x0000000900047819 */ /* 0x000fe400000006ff */
[----:B------:R-:W-:Y:S02]  /*1a40*/  SHF.R.U32.HI R0, RZ, 0x2, R0 ;  /* 0x00000002ff007819 */ /* 0x000fe40000011600 */
[----:B------:R-:W-:Y:S02]  /*1a50*/  LOP3.LUT R4, R23, 0x7fff0000, R4, 0xf8, !PT ;  /* 0x7fff000017047812 */ /* 0x000fe400078ef804 */
[----:B------:R-:W-:-:S04]  /*1a60*/  LOP3.LUT R23, R0, 0x1f, RZ, 0xc0, !PT ;  /* 0x0000001f00177812 */ /* 0x000fc800078ec0ff */
[----:B-1----:R-:W-:-:S05]  /*1a70*/  LEA R21, R23, R4, 0x8 ;  /* 0x0000000417157211 */ /* 0x002fca00078e40ff */
[----:B0-----:R-:W-:-:S04]  /*1a80*/  IMAD.WIDE.U32 R18, R21, 0x4, R18 ;  /* 0x0000000415127825 */ /* 0x001fc800078e0012 */
[--C-:B--2---:R-:W-:Y:S01]  /*1a90*/  FADD R32, R32, R2.reuse ;  /* 0x0000000220207221 */ /* 0x104fe20000000000 */
[--C-:B------:R-:W-:Y:S01]  /*1aa0*/  FADD R10, R10, R2.reuse ;  /* 0x000000020a0a7221 */ /* 0x100fe20000000000 */
        /* <DEDUP_REMOVED lines=13> */
[----:B------:R-:W-:Y:S01]  /*1b80*/  FADD R2, R3, R2 ;  /* 0x0000000203027221 */ /* 0x000fe20000000000 */
[----:B------:R-:W-:-:S02]  /*1b90*/  FMNMX R3, RZ, R32, !PT ;  /* 0x00000020ff037209 */ /* 0x000fc40007800000 */
[----:B------:R-:W-:Y:S02]  /*1ba0*/  FMNMX R5, RZ, R10, !PT ;  /* 0x0000000aff057209 */ /* 0x000fe40007800000 */
[----:B------:R-:W-:Y:S01]  /*1bb0*/  FMNMX R7, RZ, R14, !PT ;  /* 0x0000000eff077209 */ /* 0x000fe20007800000 */
[----:B------:R0:W-:Y:S01]  /*1bc0*/  STG.E desc[UR8][R18.64+0x20000], R3 ;  /* 0x0200000312007986 */ /* 0x0001e2000c101908 */
[----:B------:R-:W-:Y:S02]  /*1bd0*/  FMNMX R37, RZ, R37, !PT ;  /* 0x00000025ff257209 */ /* 0x000fe40007800000 */
[----:B------:R-:W-:Y:S01]  /*1be0*/  FMNMX R33, RZ, R33, !PT ;  /* 0x00000021ff217209 */ /* 0x000fe20007800000 */
[----:B------:R1:W-:Y:S01]  /*1bf0*/  STG.E desc[UR8][R18.64+0x200000], R5 ;  /* 0x2000000512007986 */ /* 0x0003e2000c101908 */
[----:B------:R-:W-:Y:S02]  /*1c00*/  FMNMX R35, RZ, R35, !PT ;  /* 0x00000023ff237209 */ /* 0x000fe40007800000 */
[----:B------:R-:W-:Y:S01]  /*1c10*/  FMNMX R9, RZ, R30, !PT ;  /* 0x0000001eff097209 */ /* 0x000fe20007800000 */
[----:B------:R2:W-:Y:S01]  /*1c20*/  STG.E desc[UR8][R18.64+0x28000], R7 ;  /* 0x0280000712007986 */ /* 0x0005e2000c101908 */
[----:B------:R-:W-:-:S02]  /*1c30*/  FMNMX R31, RZ, R31, !PT ;  /* 0x0000001fff1f7209 */ /* 0x000fc40007800000 */
[----:B------:R-:W-:Y:S01]  /*1c40*/  FMNMX R17, RZ, R17, !PT ;  /* 0x00000011ff117209 */ /* 0x000fe20007800000 */
[----:B------:R-:W-:Y:S01]  /*1c50*/  STG.E desc[UR8][R18.64], R37 ;  /* 0x0000002512007986 */ /* 0x000fe2000c101908 */
[----:B------:R-:W-:Y:S02]  /*1c60*/  FMNMX R13, RZ, R13, !PT ;  /* 0x0000000dff0d7209 */ /* 0x000fe40007800000 */
[----:B------:R-:W-:Y:S01]  /*1c70*/  FMNMX R11, RZ, R0, !PT ;  /* 0x00000000ff0b7209 */ /* 0x000fe20007800000 */
[----:B------:R-:W-:Y:S01]  /*1c80*/  STG.E desc[UR8][R18.64+0x220000], R33 ;  /* 0x2200002112007986 */ /* 0x000fe2000c101908 */
[----:B0-----:R-:W-:Y:S02]  /*1c90*/  FMNMX R3, RZ, R4, !PT ;  /* 0x00000004ff037209 */ /* 0x001fe40007800000 */
[----:B------:R-:W-:Y:S01]  /*1ca0*/  FMNMX R15, RZ, R15, !PT ;  /* 0x0000000fff0f7209 */ /* 0x000fe20007800000 */
[----:B------:R-:W-:Y:S01]  /*1cb0*/  STG.E desc[UR8][R18.64+0x8000], R35 ;  /* 0x0080002312007986 */ /* 0x000fe2000c101908 */
[----:B-1----:R-:W-:-:S02]  /*1cc0*/  FMNMX R5, RZ, R6, !PT ;  /* 0x00000006ff057209 */ /* 0x002fc40007800000 */
[----:B--2---:R-:W-:Y:S01]  /*1cd0*/  FMNMX R7, RZ, R8, !PT ;  /* 0x00000008ff077209 */ /* 0x004fe20007800000 */
[----:B------:R-:W-:Y:S01]  /*1ce0*/  STG.E desc[UR8][R18.64+0x208000], R9 ;  /* 0x2080000912007986 */ /* 0x000fe2000c101908 */
[----:B------:R-:W-:-:S03]  /*1cf0*/  FMNMX R21, RZ, R2, !PT ;  /* 0x00000002ff157209 */ /* 0x000fc60007800000 */
[----:B------:R-:W-:Y:S04]  /*1d00*/  STG.E desc[UR8][R18.64+0x228000], R31 ;  /* 0x2280001f12007986 */ /* 0x000fe8000c101908 */
[----:B------:R-:W-:Y:S04]  /*1d10*/  STG.E desc[UR8][R18.64+0x10000], R17 ;  /* 0x0100001112007986 */ /* 0x000fe8000c101908 */
[----:B------:R-:W-:Y:S04]  /*1d20*/  STG.E desc[UR8][R18.64+0x30000], R13 ;  /* 0x0300000d12007986 */ /* 0x000fe8000c101908 */
[----:B------:R-:W-:Y:S04]  /*1d30*/  STG.E desc[UR8][R18.64+0x210000], R11 ;  /* 0x2100000b12007986 */ /* 0x000fe8000c101908 */
[----:B------:R-:W-:Y:S04]  /*1d40*/  STG.E desc[UR8][R18.64+0x230000], R3 ;  /* 0x2300000312007986 */ /* 0x000fe8000c101908 */
[----:B------:R-:W-:Y:S04]  /*1d50*/  STG.E desc[UR8][R18.64+0x18000], R15 ;  /* 0x0180000f12007986 */ /* 0x000fe8000c101908 */
[----:B------:R-:W-:Y:S04]  /*1d60*/  STG.E desc[UR8][R18.64+0x38000], R5 ;  /* 0x0380000512007986 */ /* 0x000fe8000c101908 */
[----:B------:R-:W-:Y:S04]  /*1d70*/  STG.E desc[UR8][R18.64+0x218000], R7 ;  /* 0x2180000712007986 */ /* 0x000fe8000c101908 */
[----:B------:R-:W-:Y:S01]  /*1d80*/  STG.E desc[UR8][R18.64+0x238000], R21 ;  /* 0x2380001512007986 */ /* 0x000fe2000c101908 */
[----:B------:R-:W-:Y:S05]  /*1d90*/  EXIT ;  /* 0x000000000000794d */ /* 0x000fea0003800000 */
.L_x_3:
[----:B------:R-:W-:-:S00]  /*1da0*/  BRA `(.L_x_3) ;  /* 0xfffffffc00fc7947 */ /* 0x000fc0000383ffff */
[----:B------:R-:W-:-:S00]  /*1db0*/  NOP ;  /* 0x0000000000007918 */ /* 0x000fc00000000000 */
        /* <DEDUP_REMOVED lines=12> */
.L_x_4:


//--------------------- .nv.shared.my_kernel_kernel0 --------------------------
	.section	.nv.shared.my_kernel_kernel0,"aw",@nobits
	.sectionflags	@""
	.align	4
.nv.shared.my_kernel_kernel0:
	.zero		9216


//--------------------- .nv.shared.reserved.0     --------------------------
	.section	.nv.shared.reserved.0,"aw",@nobits
	.weak		__nv_reservedSMEM_offset_0_alias
	.size		__nv_reservedSMEM_offset_0_alias, 0, 64
	.other		__nv_reservedSMEM_offset_0_alias,@"STO_CUDA_RESERVED_SHARED STV_DEFAULT"
__nv_reservedSMEM_offset_0_alias:
	.zero		0
	.zero		64


//--------------------- .nv.constant0.my_kernel_kernel0 --------------------------
	.section	.nv.constant0.my_kernel_kernel0,"a",@progbits
	.sectionflags	@""
	.align	4
.nv.constant0.my_kernel_kernel0:
	.zero		928


//--------------------- SYMBOLS --------------------------

	.type		.nv.reservedSmem.offset0,@object
	.size		.nv.reservedSmem.offset0,0x4
	.type		.nv.reservedSmem.cap,@object
	.size		.nv.reservedSmem.cap,0x4
